	.target	sm_90a

	.elftype	@"ET_EXEC"


//--------------------- .note.nv.tkinfo           --------------------------
	.section	.note.nv.tkinfo,"",@"SHT_NOTE"
	.sectionflags	@"SHF_NOTE_NV_TKINFO"
	.tkinfo
        /*0018*/ 	.word	0x00000002
        /*0030*/ 	.string	""
        /*0030*/ 	.string	"ptxas"
        /*0030*/ 	.string	"Cuda compilation tools, release 13.0, V13.0.88"
        /*0030*/ 	.string	"Build cuda_13.0.r13.0/compiler.36424714_0"
        /*0030*/ 	.string	"-arch sm_90a -m 64 "



//--------------------- .note.nv.cuinfo           --------------------------
	.section	.note.nv.cuinfo,"",@"SHT_NOTE"
	.sectionflags	@"SHF_NOTE_NV_CUINFO"
        /*0018*/ 	.short	0x0002
        /*001a*/ 	.short	0x005a
        /*001c*/ 	.short	0x0082
	.zero		2


//--------------------- .nv.info                  --------------------------
	.section	.nv.info,"",@"SHT_CUDA_INFO"
	.align	4


	//----- nvinfo : EIATTR_REGCOUNT
	.align		4
        /*0000*/ 	.byte	0x04, 0x2f
        /*0002*/ 	.short	(.L_15 - .L_14)
	.align		4
.L_14:
        /*0004*/ 	.word	index@(_ZN7cutlass13device_kernelINS_4gemm6kernel13GemmUniversalIN4cute5tupleIJiiiiEEENS1_10collective13CollectiveMmaINS1_34MainloopSm90TmaGmmaWarpSpecializedILi5ENS5_IJNS4_1CILi1EEESB_SB_EEENS1_35KernelTmaWarpSpecializedCooperativeEEENS5_IJNSA_ILi192EEENSA_ILi128EEENSA_ILi64EEEEEENS_10bfloat16_tENS5_IJlSB_lEEESJ_SK_NS4_8TiledMMAINS4_8MMA_AtomIJNS4_4SM904GMMA28MMA_64x128x16_F32BF16BF16_SSILNSO_5MajorE0ELSQ_0ELNSO_7ScaleInE1ELSR_1EEEEEENS4_6LayoutINS5_IJNSA_ILi2EEESB_SB_EEENS5_IJSB_NSA_ILi0EEESX_EEEEENS5_IJNS4_10UnderscoreES10_S10_EEEEENS4_13SM90_TMA_LOADENS4_14ComposedLayoutINS4_7SwizzleILi3ELi4ELi3EEENS4_18smem_ptr_flag_bitsILi16EEENSU_INS5_IJNSA_ILi8EEESH_EEENS5_IJSH_SB_EEEEEEEvNS4_8identityES13_S1D_vS1E_EENS_8epilogue10collective6detail29Sm90TmaWarpSpecializedAdapterINS1H_15DefaultEpilogueISJ_SK_SK_NS1G_6thread17LinearCombinationISJ_Li1EffLNS1L_9ScaleType4KindE0ELNS_15FloatRoundStyleE2ESJ_EENS1_15EpilogueDefaultEEEEEvvEEEEvNT_6ParamsE)
        /*0008*/ 	.word	0x000000a8


	//----- nvinfo : EIATTR_FRAME_SIZE
	.align		4
.L_15:
        /*000c*/ 	.byte	0x04, 0x11
        /*000e*/ 	.short	(.L_17 - .L_16)
	.align		4
.L_16:
        /*0010*/ 	.word	index@(_ZN7cutlass13device_kernelINS_4gemm6kernel13GemmUniversalIN4cute5tupleIJiiiiEEENS1_10collective13CollectiveMmaINS1_34MainloopSm90TmaGmmaWarpSpecializedILi5ENS5_IJNS4_1CILi1EEESB_SB_EEENS1_35KernelTmaWarpSpecializedCooperativeEEENS5_IJNSA_ILi192EEENSA_ILi128EEENSA_ILi64EEEEEENS_10bfloat16_tENS5_IJlSB_lEEESJ_SK_NS4_8TiledMMAINS4_8MMA_AtomIJNS4_4SM904GMMA28MMA_64x128x16_F32BF16BF16_SSILNSO_5MajorE0ELSQ_0ELNSO_7ScaleInE1ELSR_1EEEEEENS4_6LayoutINS5_IJNSA_ILi2EEESB_SB_EEENS5_IJSB_NSA_ILi0EEESX_EEEEENS5_IJNS4_10UnderscoreES10_S10_EEEEENS4_13SM90_TMA_LOADENS4_14ComposedLayoutINS4_7SwizzleILi3ELi4ELi3EEENS4_18smem_ptr_flag_bitsILi16EEENSU_INS5_IJNSA_ILi8EEESH_EEENS5_IJSH_SB_EEEEEEEvNS4_8identityES13_S1D_vS1E_EENS_8epilogue10collective6detail29Sm90TmaWarpSpecializedAdapterINS1H_15DefaultEpilogueISJ_SK_SK_NS1G_6thread17LinearCombinationISJ_Li1EffLNS1L_9ScaleType4KindE0ELNS_15FloatRoundStyleE2ESJ_EENS1_15EpilogueDefaultEEEEEvvEEEEvNT_6ParamsE)
        /*0014*/ 	.word	0x00000000


	//----- nvinfo : EIATTR_MIN_STACK_SIZE
	.align		4
.L_17:
        /*0018*/ 	.byte	0x04, 0x12
        /*001a*/ 	.short	(.L_19 - .L_18)
	.align		4
.L_18:
        /*001c*/ 	.word	index@(_ZN7cutlass13device_kernelINS_4gemm6kernel13GemmUniversalIN4cute5tupleIJiiiiEEENS1_10collective13CollectiveMmaINS1_34MainloopSm90TmaGmmaWarpSpecializedILi5ENS5_IJNS4_1CILi1EEESB_SB_EEENS1_35KernelTmaWarpSpecializedCooperativeEEENS5_IJNSA_ILi192EEENSA_ILi128EEENSA_ILi64EEEEEENS_10bfloat16_tENS5_IJlSB_lEEESJ_SK_NS4_8TiledMMAINS4_8MMA_AtomIJNS4_4SM904GMMA28MMA_64x128x16_F32BF16BF16_SSILNSO_5MajorE0ELSQ_0ELNSO_7ScaleInE1ELSR_1EEEEEENS4_6LayoutINS5_IJNSA_ILi2EEESB_SB_EEENS5_IJSB_NSA_ILi0EEESX_EEEEENS5_IJNS4_10UnderscoreES10_S10_EEEEENS4_13SM90_TMA_LOADENS4_14ComposedLayoutINS4_7SwizzleILi3ELi4ELi3EEENS4_18smem_ptr_flag_bitsILi16EEENSU_INS5_IJNSA_ILi8EEESH_EEENS5_IJSH_SB_EEEEEEEvNS4_8identityES13_S1D_vS1E_EENS_8epilogue10collective6detail29Sm90TmaWarpSpecializedAdapterINS1H_15DefaultEpilogueISJ_SK_SK_NS1G_6thread17LinearCombinationISJ_Li1EffLNS1L_9ScaleType4KindE0ELNS_15FloatRoundStyleE2ESJ_EENS1_15EpilogueDefaultEEEEEvvEEEEvNT_6ParamsE)
        /*0020*/ 	.word	0x00000000
.L_19:


//--------------------- .nv.compat                --------------------------
	.section	.nv.compat,"",@"SHT_CUDA_COMPAT_INFO"
	.align	4
        /*0000*/ 	.byte	0x02, 0x09, 0x01, 0x00, 0x02, 0x02, 0x04, 0x00, 0x02, 0x05, 0x05, 0x00, 0x03, 0x07, 0x01, 0x01
        /*0010*/ 	.byte	0x02, 0x03, 0x01, 0x00, 0x02, 0x06, 0x01, 0x00, 0x04, 0x0b, 0x08, 0x00, 0x00, 0x00, 0x00, 0x00
        /*0020*/ 	.byte	0x00, 0x00, 0x00, 0x00


//--------------------- .nv.info._ZN7cutlass13device_kernelINS_4gemm6kernel13GemmUniversalIN4cute5tupleIJiiiiEEENS1_10collective13CollectiveMmaINS1_34MainloopSm90TmaGmmaWarpSpecializedILi5ENS5_IJNS4_1CILi1EEESB_SB_EEENS1_35KernelTmaWarpSpecializedCooperativeEEENS5_IJNSA_ILi192EEENSA_ILi128EEENSA_ILi64EEEEEENS_10bfloat16_tENS5_IJlSB_lEEESJ_SK_NS4_8TiledMMAINS4_8MMA_AtomIJNS4_4SM904GMMA28MMA_64x128x16_F32BF16BF16_SSILNSO_5MajorE0ELSQ_0ELNSO_7ScaleInE1ELSR_1EEEEEENS4_6LayoutINS5_IJNSA_ILi2EEESB_SB_EEENS5_IJSB_NSA_ILi0EEESX_EEEEENS5_IJNS4_10UnderscoreES10_S10_EEEEENS4_13SM90_TMA_LOADENS4_14ComposedLayoutINS4_7SwizzleILi3ELi4ELi3EEENS4_18smem_ptr_flag_bitsILi16EEENSU_INS5_IJNSA_ILi8EEESH_EEENS5_IJSH_SB_EEEEEEEvNS4_8identityES13_S1D_vS1E_EENS_8epilogue10collective6detail29Sm90TmaWarpSpecializedAdapterINS1H_15DefaultEpilogueISJ_SK_SK_NS1G_6thread17LinearCombinationISJ_Li1EffLNS1L_9ScaleType4KindE0ELNS_15FloatRoundStyleE2ESJ_EENS1_15EpilogueDefaultEEEEEvvEEEEvNT_6ParamsE --------------------------
	.section	.nv.info._ZN7cutlass13device_kernelINS_4gemm6kernel13GemmUniversalIN4cute5tupleIJiiiiEEENS1_10collective13CollectiveMmaINS1_34MainloopSm90TmaGmmaWarpSpecializedILi5ENS5_IJNS4_1CILi1EEESB_SB_EEENS1_35KernelTmaWarpSpecializedCooperativeEEENS5_IJNSA_ILi192EEENSA_ILi128EEENSA_ILi64EEEEEENS_10bfloat16_tENS5_IJlSB_lEEESJ_SK_NS4_8TiledMMAINS4_8MMA_AtomIJNS4_4SM904GMMA28MMA_64x128x16_F32BF16BF16_SSILNSO_5MajorE0ELSQ_0ELNSO_7ScaleInE1ELSR_1EEEEEENS4_6LayoutINS5_IJNSA_ILi2EEESB_SB_EEENS5_IJSB_NSA_ILi0EEESX_EEEEENS5_IJNS4_10UnderscoreES10_S10_EEEEENS4_13SM90_TMA_LOADENS4_14ComposedLayoutINS4_7SwizzleILi3ELi4ELi3EEENS4_18smem_ptr_flag_bitsILi16EEENSU_INS5_IJNSA_ILi8EEESH_EEENS5_IJSH_SB_EEEEEEEvNS4_8identityES13_S1D_vS1E_EENS_8epilogue10collective6detail29Sm90TmaWarpSpecializedAdapterINS1H_15DefaultEpilogueISJ_SK_SK_NS1G_6thread17LinearCombinationISJ_Li1EffLNS1L_9ScaleType4KindE0ELNS_15FloatRoundStyleE2ESJ_EENS1_15EpilogueDefaultEEEEEvvEEEEvNT_6ParamsE,"",@"SHT_CUDA_INFO"
	.sectionflags	@""
	.align	4


	//----- nvinfo : EIATTR_CUDA_API_VERSION
	.align		4
        /*0000*/ 	.byte	0x04, 0x37
        /*0002*/ 	.short	(.L_21 - .L_20)
.L_20:
        /*0004*/ 	.word	0x00000082


	//----- nvinfo : EIATTR_KPARAM_INFO
	.align		4
.L_21:
        /*0008*/ 	.byte	0x04, 0x17
        /*000a*/ 	.short	(.L_23 - .L_22)
.L_22:
        /*000c*/ 	.word	0x00000000
        /*0010*/ 	.short	0x0000
        /*0012*/ 	.short	0x0070
        /*0014*/ 	.byte	0x00, 0xf0, 0x01, 0x10


	//----- nvinfo : EIATTR_SPARSE_MMA_MASK
	.align		4
.L_23:
        /*0018*/ 	.byte	0x03, 0x50
        /*001a*/ 	.short	0x0000


	//----- nvinfo : EIATTR_MAXREG_COUNT
	.align		4
        /*001c*/ 	.byte	0x03, 0x1b
        /*001e*/ 	.short	0x00a8


	//----- nvinfo : EIATTR_NUM_BARRIERS
	.align		4
        /*0020*/ 	.byte	0x02, 0x4c
        /*0022*/ 	.byte	0x01
	.zero		1


	//----- nvinfo : EIATTR_EXTERNS
	.align		4
        /*0024*/ 	.byte	0x04, 0x0f
        /*0026*/ 	.short	(.L_25 - .L_24)


	//   ....[0]....
	.align		4
.L_24:
        /*0028*/ 	.word	index@(__assertfail)


	//----- nvinfo : EIATTR_MERCURY_ISA_VERSION
	.align		4
.L_25:
        /*002c*/ 	.byte	0x03, 0x5f
        /*002e*/ 	.short	0x0101


	//----- nvinfo : EIATTR_INT_WARP_WIDE_INSTR_OFFSETS
	.align		4
        /*0030*/ 	.byte	0x04, 0x31
        /*0032*/ 	.short	(.L_27 - .L_26)


	//   ....[0]....
.L_26:
        /*0034*/ 	.word	0x000003d0


	//   ....[1]....
        /*0038*/ 	.word	0x00000400


	//   ....[2]....
        /*003c*/ 	.word	0x000004e0


	//----- nvinfo : EIATTR_COOP_GROUP_MASK_REGIDS
	.align		4
.L_27:
        /*0040*/ 	.byte	0x04, 0x29
        /*0042*/ 	.short	(.L_29 - .L_28)


	//   ....[0]....
.L_28:
        /*0044*/ 	.word	0xffffffff


	//   ....[1]....
        /*0048*/ 	.word	0xffffffff


	//   ....[2]....
        /*004c*/ 	.word	0xffffffff


	//   ....[3]....
        /*0050*/ 	.word	0xffffffff


	//   ....[4]....
        /*0054*/ 	.word	0xffffffff


	//----- nvinfo : EIATTR_COOP_GROUP_INSTR_OFFSETS
	.align		4
.L_29:
        /*0058*/ 	.byte	0x04, 0x28
        /*005a*/ 	.short	(.L_31 - .L_30)


	//   ....[0]....
.L_30:
        /*005c*/ 	.word	0x00000060


	//   ....[1]....
        /*0060*/ 	.word	0x00000070


	//   ....[2]....
        /*0064*/ 	.word	0x00000130


	//   ....[3]....
        /*0068*/ 	.word	0x000002e0


	//   ....[4]....
        /*006c*/ 	.word	0x00000f90


	//----- nvinfo : EIATTR_REG_RECONFIG
	.align		4
.L_31:
        /*0070*/ 	.byte	0x01, 0x54
	.zero		2


	//----- nvinfo : EIATTR_SYSCALL_OFFSETS
	.align		4
        /*0074*/ 	.byte	0x04, 0x46
        /*0076*/ 	.short	(.L_33 - .L_32)


	//   ....[0]....
.L_32:
        /*0078*/ 	.word	0x00001150


	//----- nvinfo : EIATTR_MBARRIER_INSTR_OFFSETS
	.align		4
.L_33:
        /*007c*/ 	.byte	0x04, 0x39
        /*007e*/ 	.short	(.L_35 - .L_34)


	//   ....[0]....
.L_34:
        /*0080*/ 	.word	0x00000230
        /*0084*/ 	.word	0x000000ff
        /*0088*/ 	.word	0x00000000
        /*008c*/ 	.short	0x0100
        /*008e*/ 	.byte	0x08
	.zero		1


	//   ....[1]....
        /*0090*/ 	.word	0x00000240
        /*0094*/ 	.word	0x000000ff
        /*0098*/ 	.word	0x00000028
        /*009c*/ 	.short	0x0100
        /*009e*/ 	.byte	0x08
	.zero		1


	//   ....[2]....
        /*00a0*/ 	.word	0x00000250
        /*00a4*/ 	.word	0x000000ff
        /*00a8*/ 	.word	0x00000008
        /*00ac*/ 	.short	0x0100
        /*00ae*/ 	.byte	0x08
	.zero		1


	//   ....[3]....
        /*00b0*/ 	.word	0x00000260
        /*00b4*/ 	.word	0x000000ff
        /*00b8*/ 	.word	0x00000030
        /*00bc*/ 	.short	0x0100
        /*00be*/ 	.byte	0x08
	.zero		1


	//   ....[4]....
        /*00c0*/ 	.word	0x00000270
        /*00c4*/ 	.word	0x000000ff
        /*00c8*/ 	.word	0x00000010
        /*00cc*/ 	.short	0x0100
        /*00ce*/ 	.byte	0x08
	.zero		1


	//   ....[5]....
        /*00d0*/ 	.word	0x00000280
        /*00d4*/ 	.word	0x000000ff
        /*00d8*/ 	.word	0x00000038
        /*00dc*/ 	.short	0x0100
        /*00de*/ 	.byte	0x08
	.zero		1


	//   ....[6]....
        /*00e0*/ 	.word	0x00000290
        /*00e4*/ 	.word	0x000000ff
        /*00e8*/ 	.word	0x00000018
        /*00ec*/ 	.short	0x0100
        /*00ee*/ 	.byte	0x08
	.zero		1


	//   ....[7]....
        /*00f0*/ 	.word	0x000002a0
        /*00f4*/ 	.word	0x000000ff
        /*00f8*/ 	.word	0x00000040
        /*00fc*/ 	.short	0x0100
        /*00fe*/ 	.byte	0x08
	.zero		1


	//   ....[8]....
        /*0100*/ 	.word	0x000002b0
        /*0104*/ 	.word	0x000000ff
        /*0108*/ 	.word	0x00000020
        /*010c*/ 	.short	0x0100
        /*010e*/ 	.byte	0x08
	.zero		1


	//   ....[9]....
        /*0110*/ 	.word	0x000002c0
        /*0114*/ 	.word	0x000000ff
        /*0118*/ 	.word	0x00000048
        /*011c*/ 	.short	0x0100
        /*011e*/ 	.byte	0x08
	.zero		1


	//   ....[10]....
        /*0120*/ 	.word	0x00000550
        /*0124*/ 	.word	0x000000ff
        /*0128*/ 	.word	0x00000060
        /*012c*/ 	.short	0x0100
        /*012e*/ 	.byte	0x06
	.zero		1


	//   ....[11]....
        /*0130*/ 	.word	0x000005b0
        /*0134*/ 	.word	0x000000ff
        /*0138*/ 	.word	0x00000068
        /*013c*/ 	.short	0x0100
        /*013e*/ 	.byte	0x06
	.zero		1


	//   ....[12]....
        /*0140*/ 	.word	0x000011d0
        /*0144*/ 	.word	0x00000003
        /*0148*/ 	.word	0x00000000
        /*014c*/ 	.short	0x010a
        /*014e*/ 	.byte	0x3f
	.zero		1


	//   ....[13]....
        /*0150*/ 	.word	0x00001210
        /*0154*/ 	.word	0x00000003
        /*0158*/ 	.word	0x00000000
        /*015c*/ 	.short	0x010a
        /*015e*/ 	.byte	0x3f
	.zero		1


	//   ....[14]....
        /*0160*/ 	.word	0x000016f0
        /*0164*/ 	.word	0x000000ff
        /*0168*/ 	.word	0x00000000
        /*016c*/ 	.short	0x010a
        /*016e*/ 	.byte	0x08
	.zero		1


	//   ....[15]....
        /*0170*/ 	.word	0x00001730
        /*0174*/ 	.word	0x000000ff
        /*0178*/ 	.word	0x00000000
        /*017c*/ 	.short	0x010a
        /*017e*/ 	.byte	0x08
	.zero		1


	//   ....[16]....
        /*0180*/ 	.word	0x00001ad0
        /*0184*/ 	.word	0x000000ff
        /*0188*/ 	.word	0x00000000
        /*018c*/ 	.short	0x0101
        /*018e*/ 	.byte	0x08
	.zero		1


	//   ....[17]....
        /*0190*/ 	.word	0x00001cd0
        /*0194*/ 	.word	0x000000ff
        /*0198*/ 	.word	0x00000000
        /*019c*/ 	.short	0x0101
        /*019e*/ 	.byte	0x06
	.zero		1


	//   ....[18]....
        /*01a0*/ 	.word	0x0000b580
        /*01a4*/ 	.word	0x0000000e
        /*01a8*/ 	.word	0x00000028
        /*01ac*/ 	.short	0x010a
        /*01ae*/ 	.byte	0x3f
	.zero		1


	//   ....[19]....
        /*01b0*/ 	.word	0x0000b900
        /*01b4*/ 	.word	0x00000006
        /*01b8*/ 	.word	0x00000068
        /*01bc*/ 	.short	0x0101
        /*01be*/ 	.byte	0x3f
	.zero		1


	//   ....[20]....
        /*01c0*/ 	.word	0x0000c030
        /*01c4*/ 	.word	0x00000007
        /*01c8*/ 	.word	0x00000000
        /*01cc*/ 	.short	0x010a
        /*01ce*/ 	.byte	0x3f
	.zero		1


	//   ....[21]....
        /*01d0*/ 	.word	0x0000c0b0
        /*01d4*/ 	.word	0x00000009
        /*01d8*/ 	.word	0x00000000
        /*01dc*/ 	.short	0x010a
        /*01de*/ 	.byte	0x3f
	.zero		1


	//   ....[22]....
        /*01e0*/ 	.word	0x0000c140
        /*01e4*/ 	.word	0x00000006
        /*01e8*/ 	.word	0x00000000
        /*01ec*/ 	.short	0x010a
        /*01ee*/ 	.byte	0x3f
	.zero		1


	//   ....[23]....
        /*01f0*/ 	.word	0x0000c1d0
        /*01f4*/ 	.word	0x00000009
        /*01f8*/ 	.word	0x00000000
        /*01fc*/ 	.short	0x010a
        /*01fe*/ 	.byte	0x3f
	.zero		1


	//   ....[24]....
        /*0200*/ 	.word	0x0000c260
        /*0204*/ 	.word	0x00000003
        /*0208*/ 	.word	0x00000000
        /*020c*/ 	.short	0x010a
        /*020e*/ 	.byte	0x3f
	.zero		1


	//   ....[25]....
        /*0210*/ 	.word	0x0000c2c0
        /*0214*/ 	.word	0x00000003
        /*0218*/ 	.word	0x00000000
        /*021c*/ 	.short	0x010a
        /*021e*/ 	.byte	0x3f
	.zero		1


	//   ....[26]....
        /*0220*/ 	.word	0x0000c320
        /*0224*/ 	.word	0x00000004
        /*0228*/ 	.word	0x00000000
        /*022c*/ 	.short	0x010a
        /*022e*/ 	.byte	0x3f
	.zero		1


	//   ....[27]....
        /*0230*/ 	.word	0x0000c3f0
        /*0234*/ 	.word	0x0000000e
        /*0238*/ 	.word	0x00000028
        /*023c*/ 	.short	0x010a
        /*023e*/ 	.byte	0x3f
	.zero		1


	//   ....[28]....
        /*0240*/ 	.word	0x0000c4c0
        /*0244*/ 	.word	0x00000007
        /*0248*/ 	.word	0x00000000
        /*024c*/ 	.short	0x010a
        /*024e*/ 	.byte	0x3f
	.zero		1


	//   ....[29]....
        /*0250*/ 	.word	0x0000c510
        /*0254*/ 	.word	0x00000009
        /*0258*/ 	.word	0x00000000
        /*025c*/ 	.short	0x010a
        /*025e*/ 	.byte	0x3f
	.zero		1


	//   ....[30]....
        /*0260*/ 	.word	0x0000c560
        /*0264*/ 	.word	0x00000006
        /*0268*/ 	.word	0x00000000
        /*026c*/ 	.short	0x010a
        /*026e*/ 	.byte	0x3f
	.zero		1


	//   ....[31]....
        /*0270*/ 	.word	0x0000c5b0
        /*0274*/ 	.word	0x00000009
        /*0278*/ 	.word	0x00000000
        /*027c*/ 	.short	0x010a
        /*027e*/ 	.byte	0x3f
	.zero		1


	//----- nvinfo : EIATTR_NUM_MBARRIERS
	.align		4
.L_35:
        /*0280*/ 	.byte	0x03, 0x38
        /*0282*/ 	.short	0x000c


	//----- nvinfo : EIATTR_EXIT_INSTR_OFFSETS
	.align		4
        /*0284*/ 	.byte	0x04, 0x1c
        /*0286*/ 	.short	(.L_37 - .L_36)


	//   ....[0]....
.L_36:
        /*0288*/ 	.word	0x00000600


	//   ....[1]....
        /*028c*/ 	.word	0x00000ec0


	//   ....[2]....
        /*0290*/ 	.word	0x0000abf0


	//   ....[3]....
        /*0294*/ 	.word	0x0000b220


	//   ....[4]....
        /*0298*/ 	.word	0x0000c2b0


	//----- nvinfo : EIATTR_MAX_THREADS
	.align		4
.L_37:
        /*029c*/ 	.byte	0x04, 0x05
        /*029e*/ 	.short	(.L_39 - .L_38)
.L_38:
        /*02a0*/ 	.word	0x00000180
        /*02a4*/ 	.word	0x00000001
        /*02a8*/ 	.word	0x00000001


	//----- nvinfo : EIATTR_CRS_STACK_SIZE
	.align		4
.L_39:
        /*02ac*/ 	.byte	0x04, 0x1e
        /*02ae*/ 	.short	(.L_41 - .L_40)
.L_40:
        /*02b0*/ 	.word	0x00000000


	//----- nvinfo : EIATTR_CBANK_PARAM_SIZE
	.align		4
.L_41:
        /*02b4*/ 	.byte	0x03, 0x19
        /*02b6*/ 	.short	0x0470


	//----- nvinfo : EIATTR_PARAM_CBANK
	.align		4
        /*02b8*/ 	.byte	0x04, 0x0a
        /*02ba*/ 	.short	(.L_43 - .L_42)
	.align		4
.L_42:
        /*02bc*/ 	.word	index@(.nv.constant0._ZN7cutlass13device_kernelINS_4gemm6kernel13GemmUniversalIN4cute5tupleIJiiiiEEENS1_10collective13CollectiveMmaINS1_34MainloopSm90TmaGmmaWarpSpecializedILi5ENS5_IJNS4_1CILi1EEESB_SB_EEENS1_35KernelTmaWarpSpecializedCooperativeEEENS5_IJNSA_ILi192EEENSA_ILi128EEENSA_ILi64EEEEEENS_10bfloat16_tENS5_IJlSB_lEEESJ_SK_NS4_8TiledMMAINS4_8MMA_AtomIJNS4_4SM904GMMA28MMA_64x128x16_F32BF16BF16_SSILNSO_5MajorE0ELSQ_0ELNSO_7ScaleInE1ELSR_1EEEEEENS4_6LayoutINS5_IJNSA_ILi2EEESB_SB_EEENS5_IJSB_NSA_ILi0EEESX_EEEEENS5_IJNS4_10UnderscoreES10_S10_EEEEENS4_13SM90_TMA_LOADENS4_14ComposedLayoutINS4_7SwizzleILi3ELi4ELi3EEENS4_18smem_ptr_flag_bitsILi16EEENSU_INS5_IJNSA_ILi8EEESH_EEENS5_IJSH_SB_EEEEEEEvNS4_8identityES13_S1D_vS1E_EENS_8epilogue10collective6detail29Sm90TmaWarpSpecializedAdapterINS1H_15DefaultEpilogueISJ_SK_SK_NS1G_6thread17LinearCombinationISJ_Li1EffLNS1L_9ScaleType4KindE0ELNS_15FloatRoundStyleE2ESJ_EENS1_15EpilogueDefaultEEEEEvvEEEEvNT_6ParamsE)
        /*02c0*/ 	.short	0x0210
        /*02c2*/ 	.short	0x0470


	//----- nvinfo : EIATTR_SW_WAR
	.align		4
.L_43:
        /*02c4*/ 	.byte	0x04, 0x36
        /*02c6*/ 	.short	(.L_45 - .L_44)
.L_44:
        /*02c8*/ 	.word	0x00000008
.L_45:


//--------------------- .nv.callgraph             --------------------------
	.section	.nv.callgraph,"",@"SHT_CUDA_CALLGRAPH"
	.align	4
	.sectionentsize	8
	.align		4
        /*0000*/ 	.word	0x00000000
	.align		4
        /*0004*/ 	.word	0xffffffff
	.align		4
        /*0008*/ 	.word	index@(_ZN7cutlass13device_kernelINS_4gemm6kernel13GemmUniversalIN4cute5tupleIJiiiiEEENS1_10collective13CollectiveMmaINS1_34MainloopSm90TmaGmmaWarpSpecializedILi5ENS5_IJNS4_1CILi1EEESB_SB_EEENS1_35KernelTmaWarpSpecializedCooperativeEEENS5_IJNSA_ILi192EEENSA_ILi128EEENSA_ILi64EEEEEENS_10bfloat16_tENS5_IJlSB_lEEESJ_SK_NS4_8TiledMMAINS4_8MMA_AtomIJNS4_4SM904GMMA28MMA_64x128x16_F32BF16BF16_SSILNSO_5MajorE0ELSQ_0ELNSO_7ScaleInE1ELSR_1EEEEEENS4_6LayoutINS5_IJNSA_ILi2EEESB_SB_EEENS5_IJSB_NSA_ILi0EEESX_EEEEENS5_IJNS4_10UnderscoreES10_S10_EEEEENS4_13SM90_TMA_LOADENS4_14ComposedLayoutINS4_7SwizzleILi3ELi4ELi3EEENS4_18smem_ptr_flag_bitsILi16EEENSU_INS5_IJNSA_ILi8EEESH_EEENS5_IJSH_SB_EEEEEEEvNS4_8identityES13_S1D_vS1E_EENS_8epilogue10collective6detail29Sm90TmaWarpSpecializedAdapterINS1H_15DefaultEpilogueISJ_SK_SK_NS1G_6thread17LinearCombinationISJ_Li1EffLNS1L_9ScaleType4KindE0ELNS_15FloatRoundStyleE2ESJ_EENS1_15EpilogueDefaultEEEEEvvEEEEvNT_6ParamsE)
	.align		4
        /*000c*/ 	.word	index@(__assertfail)
	.align		4
        /*0010*/ 	.word	0x00000000
	.align		4
        /*0014*/ 	.word	0xfffffffe
	.align		4
        /*0018*/ 	.word	0x00000000
	.align		4
        /*001c*/ 	.word	0xfffffffd
	.align		4
        /*0020*/ 	.word	0x00000000
	.align		4
        /*0024*/ 	.word	0xfffffffc


//--------------------- .nv.constant4             --------------------------
	.section	.nv.constant4,"a",@progbits
	.align	8
	.align		8
.nv.constant4:
        /*0000*/ 	.dword	__assertfail
	.align		8
        /*0008*/ 	.dword	__unnamed_1
	.align		8
        /*0010*/ 	.dword	_ZN39_INTERNAL_badff044_4_k_cu_ed8ce302_81484cuda3std3__45__cpo5beginE
	.align		8
        /*0018*/ 	.dword	_ZN39_INTERNAL_badff044_4_k_cu_ed8ce302_81484cuda3std3__45__cpo3endE
	.align		8
        /*0020*/ 	.dword	_ZN39_INTERNAL_badff044_4_k_cu_ed8ce302_81484cuda3std3__45__cpo6cbeginE
	.align		8
        /*0028*/ 	.dword	_ZN39_INTERNAL_badff044_4_k_cu_ed8ce302_81484cuda3std3__45__cpo4cendE
	.align		8
        /*0030*/ 	.dword	_ZN39_INTERNAL_badff044_4_k_cu_ed8ce302_81484cuda3std3__441_GLOBAL__N__badff044_4_k_cu_ed8ce302_81486ignoreE
	.align		8
        /*0038*/ 	.dword	_ZN39_INTERNAL_badff044_4_k_cu_ed8ce302_81484cuda3std3__419piecewise_constructE
	.align		8
        /*0040*/ 	.dword	_ZN39_INTERNAL_badff044_4_k_cu_ed8ce302_81484cuda3std3__48in_placeE
	.align		8
        /*0048*/ 	.dword	_ZN39_INTERNAL_badff044_4_k_cu_ed8ce302_81484cuda3std6ranges3__45__cpo4swapE
	.align		8
        /*0050*/ 	.dword	_ZN39_INTERNAL_badff044_4_k_cu_ed8ce302_81484cuda3std6ranges3__45__cpo9iter_moveE
	.align		8
        /*0058*/ 	.dword	_ZN39_INTERNAL_badff044_4_k_cu_ed8ce302_81484cute7productE
	.align		8
        /*0060*/ 	.dword	_ZN39_INTERNAL_badff044_4_k_cu_ed8ce302_81484cute1_E
	.align		8
        /*0068*/ 	.dword	$str$22
	.align		8
        /*0070*/ 	.dword	$str$23


//--------------------- .text._ZN7cutlass13device_kernelINS_4gemm6kernel13GemmUniversalIN4cute5tupleIJiiiiEEENS1_10collective13CollectiveMmaINS1_34MainloopSm90TmaGmmaWarpSpecializedILi5ENS5_IJNS4_1CILi1EEESB_SB_EEENS1_35KernelTmaWarpSpecializedCooperativeEEENS5_IJNSA_ILi192EEENSA_ILi128EEENSA_ILi64EEEEEENS_10bfloat16_tENS5_IJlSB_lEEESJ_SK_NS4_8TiledMMAINS4_8MMA_AtomIJNS4_4SM904GMMA28MMA_64x128x16_F32BF16BF16_SSILNSO_5MajorE0ELSQ_0ELNSO_7ScaleInE1ELSR_1EEEEEENS4_6LayoutINS5_IJNSA_ILi2EEESB_SB_EEENS5_IJSB_NSA_ILi0EEESX_EEEEENS5_IJNS4_10UnderscoreES10_S10_EEEEENS4_13SM90_TMA_LOADENS4_14ComposedLayoutINS4_7SwizzleILi3ELi4ELi3EEENS4_18smem_ptr_flag_bitsILi16EEENSU_INS5_IJNSA_ILi8EEESH_EEENS5_IJSH_SB_EEEEEEEvNS4_8identityES13_S1D_vS1E_EENS_8epilogue10collective6detail29Sm90TmaWarpSpecializedAdapterINS1H_15DefaultEpilogueISJ_SK_SK_NS1G_6thread17LinearCombinationISJ_Li1EffLNS1L_9ScaleType4KindE0ELNS_15FloatRoundStyleE2ESJ_EENS1_15EpilogueDefaultEEEEEvvEEEEvNT_6ParamsE --------------------------
	.section	.text._ZN7cutlass13device_kernelINS_4gemm6kernel13GemmUniversalIN4cute5tupleIJiiiiEEENS1_10collective13CollectiveMmaINS1_34MainloopSm90TmaGmmaWarpSpecializedILi5ENS5_IJNS4_1CILi1EEESB_SB_EEENS1_35KernelTmaWarpSpecializedCooperativeEEENS5_IJNSA_ILi192EEENSA_ILi128EEENSA_ILi64EEEEEENS_10bfloat16_tENS5_IJlSB_lEEESJ_SK_NS4_8TiledMMAINS4_8MMA_AtomIJNS4_4SM904GMMA28MMA_64x128x16_F32BF16BF16_SSILNSO_5MajorE0ELSQ_0ELNSO_7ScaleInE1ELSR_1EEEEEENS4_6LayoutINS5_IJNSA_ILi2EEESB_SB_EEENS5_IJSB_NSA_ILi0EEESX_EEEEENS5_IJNS4_10UnderscoreES10_S10_EEEEENS4_13SM90_TMA_LOADENS4_14ComposedLayoutINS4_7SwizzleILi3ELi4ELi3EEENS4_18smem_ptr_flag_bitsILi16EEENSU_INS5_IJNSA_ILi8EEESH_EEENS5_IJSH_SB_EEEEEEEvNS4_8identityES13_S1D_vS1E_EENS_8epilogue10collective6detail29Sm90TmaWarpSpecializedAdapterINS1H_15DefaultEpilogueISJ_SK_SK_NS1G_6thread17LinearCombinationISJ_Li1EffLNS1L_9ScaleType4KindE0ELNS_15FloatRoundStyleE2ESJ_EENS1_15EpilogueDefaultEEEEEvvEEEEvNT_6ParamsE,"ax",@progbits
	.align	128
.text._ZN7cutlass13device_kernelINS_4gemm6kernel13GemmUniversalIN4cute5tupleIJiiiiEEENS1_10collective13CollectiveMmaINS1_34MainloopSm90TmaGmmaWarpSpecializedILi5ENS5_IJNS4_1CILi1EEESB_SB_EEENS1_35KernelTmaWarpSpecializedCooperativeEEENS5_IJNSA_ILi192EEENSA_ILi128EEENSA_ILi64EEEEEENS_10bfloat16_tENS5_IJlSB_lEEESJ_SK_NS4_8TiledMMAINS4_8MMA_AtomIJNS4_4SM904GMMA28MMA_64x128x16_F32BF16BF16_SSILNSO_5MajorE0ELSQ_0ELNSO_7ScaleInE1ELSR_1EEEEEENS4_6LayoutINS5_IJNSA_ILi2EEESB_SB_EEENS5_IJSB_NSA_ILi0EEESX_EEEEENS5_IJNS4_10UnderscoreES10_S10_EEEEENS4_13SM90_TMA_LOADENS4_14ComposedLayoutINS4_7SwizzleILi3ELi4ELi3EEENS4_18smem_ptr_flag_bitsILi16EEENSU_INS5_IJNSA_ILi8EEESH_EEENS5_IJSH_SB_EEEEEEEvNS4_8identityES13_S1D_vS1E_EENS_8epilogue10collective6detail29Sm90TmaWarpSpecializedAdapterINS1H_15DefaultEpilogueISJ_SK_SK_NS1G_6thread17LinearCombinationISJ_Li1EffLNS1L_9ScaleType4KindE0ELNS_15FloatRoundStyleE2ESJ_EENS1_15EpilogueDefaultEEEEEvvEEEEvNT_6ParamsE:
        .type           _ZN7cutlass13device_kernelINS_4gemm6kernel13GemmUniversalIN4cute5tupleIJiiiiEEENS1_10collective13CollectiveMmaINS1_34MainloopSm90TmaGmmaWarpSpecializedILi5ENS5_IJNS4_1CILi1EEESB_SB_EEENS1_35KernelTmaWarpSpecializedCooperativeEEENS5_IJNSA_ILi192EEENSA_ILi128EEENSA_ILi64EEEEEENS_10bfloat16_tENS5_IJlSB_lEEESJ_SK_NS4_8TiledMMAINS4_8MMA_AtomIJNS4_4SM904GMMA28MMA_64x128x16_F32BF16BF16_SSILNSO_5MajorE0ELSQ_0ELNSO_7ScaleInE1ELSR_1EEEEEENS4_6LayoutINS5_IJNSA_ILi2EEESB_SB_EEENS5_IJSB_NSA_ILi0EEESX_EEEEENS5_IJNS4_10UnderscoreES10_S10_EEEEENS4_13SM90_TMA_LOADENS4_14ComposedLayoutINS4_7SwizzleILi3ELi4ELi3EEENS4_18smem_ptr_flag_bitsILi16EEENSU_INS5_IJNSA_ILi8EEESH_EEENS5_IJSH_SB_EEEEEEEvNS4_8identityES13_S1D_vS1E_EENS_8epilogue10collective6detail29Sm90TmaWarpSpecializedAdapterINS1H_15DefaultEpilogueISJ_SK_SK_NS1G_6thread17LinearCombinationISJ_Li1EffLNS1L_9ScaleType4KindE0ELNS_15FloatRoundStyleE2ESJ_EENS1_15EpilogueDefaultEEEEEvvEEEEvNT_6ParamsE,@function
        .size           _ZN7cutlass13device_kernelINS_4gemm6kernel13GemmUniversalIN4cute5tupleIJiiiiEEENS1_10collective13CollectiveMmaINS1_34MainloopSm90TmaGmmaWarpSpecializedILi5ENS5_IJNS4_1CILi1EEESB_SB_EEENS1_35KernelTmaWarpSpecializedCooperativeEEENS5_IJNSA_ILi192EEENSA_ILi128EEENSA_ILi64EEEEEENS_10bfloat16_tENS5_IJlSB_lEEESJ_SK_NS4_8TiledMMAINS4_8MMA_AtomIJNS4_4SM904GMMA28MMA_64x128x16_F32BF16BF16_SSILNSO_5MajorE0ELSQ_0ELNSO_7ScaleInE1ELSR_1EEEEEENS4_6LayoutINS5_IJNSA_ILi2EEESB_SB_EEENS5_IJSB_NSA_ILi0EEESX_EEEEENS5_IJNS4_10UnderscoreES10_S10_EEEEENS4_13SM90_TMA_LOADENS4_14ComposedLayoutINS4_7SwizzleILi3ELi4ELi3EEENS4_18smem_ptr_flag_bitsILi16EEENSU_INS5_IJNSA_ILi8EEESH_EEENS5_IJSH_SB_EEEEEEEvNS4_8identityES13_S1D_vS1E_EENS_8epilogue10collective6detail29Sm90TmaWarpSpecializedAdapterINS1H_15DefaultEpilogueISJ_SK_SK_NS1G_6thread17LinearCombinationISJ_Li1EffLNS1L_9ScaleType4KindE0ELNS_15FloatRoundStyleE2ESJ_EENS1_15EpilogueDefaultEEEEEvvEEEEvNT_6ParamsE,(.L_x_322 - _ZN7cutlass13device_kernelINS_4gemm6kernel13GemmUniversalIN4cute5tupleIJiiiiEEENS1_10collective13CollectiveMmaINS1_34MainloopSm90TmaGmmaWarpSpecializedILi5ENS5_IJNS4_1CILi1EEESB_SB_EEENS1_35KernelTmaWarpSpecializedCooperativeEEENS5_IJNSA_ILi192EEENSA_ILi128EEENSA_ILi64EEEEEENS_10bfloat16_tENS5_IJlSB_lEEESJ_SK_NS4_8TiledMMAINS4_8MMA_AtomIJNS4_4SM904GMMA28MMA_64x128x16_F32BF16BF16_SSILNSO_5MajorE0ELSQ_0ELNSO_7ScaleInE1ELSR_1EEEEEENS4_6LayoutINS5_IJNSA_ILi2EEESB_SB_EEENS5_IJSB_NSA_ILi0EEESX_EEEEENS5_IJNS4_10UnderscoreES10_S10_EEEEENS4_13SM90_TMA_LOADENS4_14ComposedLayoutINS4_7SwizzleILi3ELi4ELi3EEENS4_18smem_ptr_flag_bitsILi16EEENSU_INS5_IJNSA_ILi8EEESH_EEENS5_IJSH_SB_EEEEEEEvNS4_8identityES13_S1D_vS1E_EENS_8epilogue10collective6detail29Sm90TmaWarpSpecializedAdapterINS1H_15DefaultEpilogueISJ_SK_SK_NS1G_6thread17LinearCombinationISJ_Li1EffLNS1L_9ScaleType4KindE0ELNS_15FloatRoundStyleE2ESJ_EENS1_15EpilogueDefaultEEEEEvvEEEEvNT_6ParamsE)
        .other          _ZN7cutlass13device_kernelINS_4gemm6kernel13GemmUniversalIN4cute5tupleIJiiiiEEENS1_10collective13CollectiveMmaINS1_34MainloopSm90TmaGmmaWarpSpecializedILi5ENS5_IJNS4_1CILi1EEESB_SB_EEENS1_35KernelTmaWarpSpecializedCooperativeEEENS5_IJNSA_ILi192EEENSA_ILi128EEENSA_ILi64EEEEEENS_10bfloat16_tENS5_IJlSB_lEEESJ_SK_NS4_8TiledMMAINS4_8MMA_AtomIJNS4_4SM904GMMA28MMA_64x128x16_F32BF16BF16_SSILNSO_5MajorE0ELSQ_0ELNSO_7ScaleInE1ELSR_1EEEEEENS4_6LayoutINS5_IJNSA_ILi2EEESB_SB_EEENS5_IJSB_NSA_ILi0EEESX_EEEEENS5_IJNS4_10UnderscoreES10_S10_EEEEENS4_13SM90_TMA_LOADENS4_14ComposedLayoutINS4_7SwizzleILi3ELi4ELi3EEENS4_18smem_ptr_flag_bitsILi16EEENSU_INS5_IJNSA_ILi8EEESH_EEENS5_IJSH_SB_EEEEEEEvNS4_8identityES13_S1D_vS1E_EENS_8epilogue10collective6detail29Sm90TmaWarpSpecializedAdapterINS1H_15DefaultEpilogueISJ_SK_SK_NS1G_6thread17LinearCombinationISJ_Li1EffLNS1L_9ScaleType4KindE0ELNS_15FloatRoundStyleE2ESJ_EENS1_15EpilogueDefaultEEEEEvvEEEEvNT_6ParamsE,@"STO_CUDA_ENTRY STV_DEFAULT"
_ZN7cutlass13device_kernelINS_4gemm6kernel13GemmUniversalIN4cute5tupleIJiiiiEEENS1_10collective13CollectiveMmaINS1_34MainloopSm90TmaGmmaWarpSpecializedILi5ENS5_IJNS4_1CILi1EEESB_SB_EEENS1_35KernelTmaWarpSpecializedCooperativeEEENS5_IJNSA_ILi192EEENSA_ILi128EEENSA_ILi64EEEEEENS_10bfloat16_tENS5_IJlSB_lEEESJ_SK_NS4_8TiledMMAINS4_8MMA_AtomIJNS4_4SM904GMMA28MMA_64x128x16_F32BF16BF16_SSILNSO_5MajorE0ELSQ_0ELNSO_7ScaleInE1ELSR_1EEEEEENS4_6LayoutINS5_IJNSA_ILi2EEESB_SB_EEENS5_IJSB_NSA_ILi0EEESX_EEEEENS5_IJNS4_10UnderscoreES10_S10_EEEEENS4_13SM90_TMA_LOADENS4_14ComposedLayoutINS4_7SwizzleILi3ELi4ELi3EEENS4_18smem_ptr_flag_bitsILi16EEENSU_INS5_IJNSA_ILi8EEESH_EEENS5_IJSH_SB_EEEEEEEvNS4_8identityES13_S1D_vS1E_EENS_8epilogue10collective6detail29Sm90TmaWarpSpecializedAdapterINS1H_15DefaultEpilogueISJ_SK_SK_NS1G_6thread17LinearCombinationISJ_Li1EffLNS1L_9ScaleType4KindE0ELNS_15FloatRoundStyleE2ESJ_EENS1_15EpilogueDefaultEEEEEvvEEEEvNT_6ParamsE:
[----:B------:R-:W0:Y:S01]  /*0000*/  LDC R1, c[0x0][0x28] ;  /* 0x00000a00ff017b82 */ /* 0x000e220000000800 */
[----:B------:R-:W1:Y:S01]  /*0010*/  S2R R18, SR_TID.X ;  /* 0x0000000000127919 */ /* 0x000e620000002100 */
[----:B------:R-:W-:Y:S01]  /*0020*/  ELECT P0, URZ, PT ;  /* 0x00000000003f782f */ /* 0x000fe20003800000 */
[----:B------:R-:W-:Y:S01]  /*0030*/  BSSY B0, `(.L_x_0) ;  /* 0x000000f000007945 */ /* 0x000fe20003800000 */
[--C-:B-1----:R-:W-:Y:S02]  /*0040*/  SHF.R.U32.HI R0, RZ, 0x5, R18.reuse ;  /* 0x00000005ff007819 */ /* 0x102fe40000011612 */
[----:B------:R-:W-:-:S03]  /*0050*/  SHF.R.U32.HI R22, RZ, 0x7, R18 ;  /* 0x00000007ff167819 */ /* 0x000fc60000011612 */
[----:B------:R-:W1:Y:S04]  /*0060*/  SHFL.IDX PT, R5, R0, RZ, 0x1f ;  /* 0x00001fff00057589 */ /* 0x000e6800000e0000 */
[----:B------:R2:W3:Y:S01]  /*0070*/  SHFL.IDX PT, R8, R22, RZ, 0x1f ;  /* 0x00001fff16087589 */ /* 0x0004e200000e0000 */
[----:B-1----:R-:W-:-:S13]  /*0080*/  ISETP.NE.OR P0, PT, R5, RZ, !P0 ;  /* 0x000000ff0500720c */ /* 0x002fda0004705670 */
[----:B0-23--:R-:W-:Y:S05]  /*0090*/  @P0 BRA `(.L_x_1) ;  /* 0x0000000000200947 */ /* 0x00dfea0003800000 */
[----:B------:R-:W-:Y:S02]  /*00a0*/  ULDC.64 UR4, c[0x0][0x198] ;  /* 0x0000660000047ab9 */ /* 0x000fe40000000a00 */
[----:B------:R-:W-:Y:S02]  /*00b0*/  UIADD3 UR6, UP0, UR4, 0xf0, URZ ;  /* 0x000000f004067890 */ /* 0x000fe4000ff1e03f */
[----:B------:R-:W-:Y:S02]  /*00c0*/  UIADD3 UR4, UP1, UR4, 0x1f0, URZ ;  /* 0x000001f004047890 */ /* 0x000fe4000ff3e03f */
[----:B------:R-:W-:Y:S02]  /*00d0*/  UIADD3.X UR7, URZ, UR5, URZ, UP0, !UPT ;  /* 0x000000053f077290 */ /* 0x000fe400087fe43f */
[----:B------:R-:W-:-:S07]  /*00e0*/  UIADD3.X UR5, URZ, UR5, URZ, UP1, !UPT ;  /* 0x000000053f057290 */ /* 0x000fce0008ffe43f */
[----:B------:R0:W-:Y:S02]  /*00f0*/  UTMACCTL.PF [UR6] ;  /* 0x00000000060079b9 */ /* 0x0001e40008040000 */
[----:B------:R0:W-:Y:S02]  /*0100*/  UTMACCTL.PF [UR4] ;  /* 0x00000000040079b9 */ /* 0x0001e40008040000 */
[----:B0-----:R-:W-:Y:S01]  /*0110*/  NOP ;  /* 0x0000000000007918 */ /* 0x001fe20000000000 */
.L_x_1:
[----:B------:R-:W-:Y:S05]  /*0120*/  BSYNC B0 ;  /* 0x0000000000007941 */ /* 0x000fea0003800000 */
.L_x_0:
[----:B------:R-:W0:Y:S02]  /*0130*/  SHFL.IDX PT, R2, R0, RZ, 0x1f ;  /* 0x00001fff00027589 */ /* 0x000e2400000e0000 */
[----:B0-----:R-:W-:-:S13]  /*0140*/  ISETP.NE.AND P0, PT, R2, RZ, PT ;  /* 0x000000ff0200720c */ /* 0x001fda0003f05270 */
[----:B------:R-:W-:Y:S05]  /*0150*/  @P0 BRA `(.L_x_2) ;  /* 0x0000000000600947 */ /* 0x000fea0003800000 */
[----:B------:R-:W0:Y:S01]  /*0160*/  S2UR UR8, SR_CgaCtaId ;  /* 0x00000000000879c3 */ /* 0x000e220000008800 */
[----:B------:R-:W-:Y:S01]  /*0170*/  UMOV UR4, 0x400 ;  /* 0x0000040000047882 */ /* 0x000fe20000000000 */
[----:B------:R-:W-:Y:S01]  /*0180*/  UMOV UR5, 0x1 ;  /* 0x0000000100057882 */ /* 0x000fe20000000000 */
[----:B------:R-:W-:Y:S01]  /*0190*/  UMOV UR6, 0x100 ;  /* 0x0000010000067882 */ /* 0x000fe20000000000 */
[----:B------:R-:W-:Y:S01]  /*01a0*/  ELECT P0, URZ, PT ;  /* 0x00000000003f782f */ /* 0x000fe20003800000 */
[----:B------:R-:W-:-:S04]  /*01b0*/  UIADD3 UR6, -UR6, 0x100000, URZ ;  /* 0x0010000006067890 */ /* 0x000fc8000fffe13f */
[----:B------:R-:W-:Y:S02]  /*01c0*/  USHF.L.U32 UR7, UR6, 0xb, URZ ;  /* 0x0000000b06077899 */ /* 0x000fe4000800063f */
[----:B------:R-:W-:Y:S02]  /*01d0*/  USHF.L.U32 UR6, UR6, 0x1, URZ ;  /* 0x0000000106067899 */ /* 0x000fe4000800063f */
[----:B0-----:R-:W-:Y:S02]  /*01e0*/  ULEA UR8, UR8, UR4, 0x18 ;  /* 0x0000000408087291 */ /* 0x001fe4000f8ec03f */
[----:B------:R-:W-:-:S04]  /*01f0*/  UIADD3 UR4, -UR5, 0x100000, URZ ;  /* 0x0010000005047890 */ /* 0x000fc8000fffe13f */
[----:B------:R-:W-:Y:S02]  /*0200*/  USHF.L.U32 UR5, UR4, 0xb, URZ ;  /* 0x0000000b04057899 */ /* 0x000fe4000800063f */
[----:B------:R-:W-:Y:S01]  /*0210*/  USHF.L.U32 UR4, UR4, 0x1, URZ ;  /* 0x0000000104047899 */ /* 0x000fe2000800063f */
[----:B------:R-:W0:Y:S11]  /*0220*/  FENCE.VIEW.ASYNC.S ;  /* 0x00000000000073c6 */ /* 0x000e360000000000 */
[----:B0-----:R0:W1:Y:S01]  /*0230*/  SYNCS.EXCH.64 URZ, [UR8], UR4 ;  /* 0x00000004083f75b2 */ /* 0x0010620008000100 */
[----:B------:R0:W2:Y:S01]  /*0240*/  SYNCS.EXCH.64 URZ, [UR8+0x28], UR6 ;  /* 0x00002806083f75b2 */ /* 0x0000a20008000100 */
[----:B------:R0:W3:Y:S01]  /*0250*/  SYNCS.EXCH.64 URZ, [UR8+0x8], UR4 ;  /* 0x00000804083f75b2 */ /* 0x0000e20008000100 */
[----:B------:R0:W4:Y:S01]  /*0260*/  SYNCS.EXCH.64 URZ, [UR8+0x30], UR6 ;  /* 0x00003006083f75b2 */ /* 0x0001220008000100 */
[----:B------:R0:W0:Y:S01]  /*0270*/  SYNCS.EXCH.64 URZ, [UR8+0x10], UR4 ;  /* 0x00001004083f75b2 */ /* 0x0000220008000100 */
[----:B------:R0:W0:Y:S01]  /*0280*/  SYNCS.EXCH.64 URZ, [UR8+0x38], UR6 ;  /* 0x00003806083f75b2 */ /* 0x0000220008000100 */
[----:B------:R0:W0:Y:S01]  /*0290*/  SYNCS.EXCH.64 URZ, [UR8+0x18], UR4 ;  /* 0x00001804083f75b2 */ /* 0x0000220008000100 */
[----:B------:R0:W0:Y:S01]  /*02a0*/  SYNCS.EXCH.64 URZ, [UR8+0x40], UR6 ;  /* 0x00004006083f75b2 */ /* 0x0000220008000100 */
[----:B------:R0:W0:Y:S01]  /*02b0*/  SYNCS.EXCH.64 URZ, [UR8+0x20], UR4 ;  /* 0x00002004083f75b2 */ /* 0x0000220008000100 */
[----:B------:R0:W0:Y:S01]  /*02c0*/  SYNCS.EXCH.64 URZ, [UR8+0x48], UR6 ;  /* 0x00004806083f75b2 */ /* 0x0000220008000100 */
[----:B------:R-:W-:Y:S01]  /*02d0*/  NOP ;  /* 0x0000000000007918 */ /* 0x000fe20000000000 */
.L_x_2:
[----:B------:R-:W5:Y:S01]  /*02e0*/  SHFL.IDX PT, R0, R0, RZ, 0x1f ;  /* 0x00001fff00007589 */ /* 0x000f6200000e0000 */
[----:B------:R-:W-:Y:S01]  /*02f0*/  ELECT P0, URZ, PT ;  /* 0x00000000003f782f */ /* 0x000fe20003800000 */
[----:B------:R-:W1:Y:S01]  /*0300*/  LDC R2, c[0x0][0x65c] ;  /* 0x00019700ff027b82 */ /* 0x000e620000000800 */
[----:B------:R-:W-:Y:S01]  /*0310*/  SHF.R.S32.HI R6, RZ, 0x1f, R5 ;  /* 0x0000001fff067819 */ /* 0x000fe20000011405 */
[----:B------:R-:W2:Y:S01]  /*0320*/  S2R R3, SR_CTAID.Y ;  /* 0x0000000000037919 */ /* 0x000ea20000002600 */
[----:B0-----:R-:W-:Y:S01]  /*0330*/  UMOV UR4, 0x20 ;  /* 0x0000002000047882 */ /* 0x001fe20000000000 */
[----:B------:R-:W-:Y:S01]  /*0340*/  ISETP.NE.AND P2, PT, R8, RZ, PT ;  /* 0x000000ff0800720c */ /* 0x000fe20003f45270 */
[----:B------:R-:W-:Y:S01]  /*0350*/  NOP ;  /* 0x0000000000007918 */ /* 0x000fe20000000000 */
[----:B------:R-:W0:Y:S01]  /*0360*/  S2R R4, SR_CTAID.X ;  /* 0x0000000000047919 */ /* 0x000e220000002500 */
[----:B------:R-:W-:Y:S01]  /*0370*/  LEA.HI R6, R6, R5, RZ, 0x2 ;  /* 0x0000000506067211 */ /* 0x000fe200078f10ff */
[----:B------:R-:W-:Y:S01]  /*0380*/  NOP ;  /* 0x0000000000007918 */ /* 0x000fe20000000000 */
[----:B-----5:R-:W-:-:S02]  /*0390*/  ISETP.NE.OR P0, PT, R0, RZ, !P0 ;  /* 0x000000ff0000720c */ /* 0x020fc40004705670 */
[----:B-1----:R-:W-:-:S04]  /*03a0*/  ISETP.NE.AND P3, PT, R2, 0x1, PT ;  /* 0x000000010200780c */ /* 0x002fc80003f65270 */
[----:B------:R-:W-:Y:S02]  /*03b0*/  P2R R0, PR, RZ, 0x8 ;  /* 0x00000008ff007803 */ /* 0x000fe40000000000 */
[----:B------:R-:W-:-:S05]  /*03c0*/  LOP3.LUT R0, R6, 0xfffffffc, RZ, 0xc0, !PT ;  /* 0xfffffffc06007812 */ /* 0x000fca00078ec0ff */
[----:B------:R-:W-:Y:S01]  /*03d0*/  VOTEU.ALL UP0, P0 ;  /* 0x00000000003f7886 */ /* 0x000fe20000000000 */
[----:B------:R-:W-:Y:S01]  /*03e0*/  IMAD.IADD R0, R5, 0x1, -R0 ;  /* 0x0000000105007824 */ /* 0x000fe200078e0a00 */
[----:B------:R-:W0:Y:S01]  /*03f0*/  @P3 LDC R17, c[0x0][0x10] ;  /* 0x00000400ff113b82 */ /* 0x000e220000000800 */
[----:B------:R-:W-:Y:S01]  /*0400*/  VOTEU.ALL UP1, P0 ;  /* 0x00000000003f7886 */ /* 0x000fe20000020000 */
[----:B--2---:R-:W-:Y:S01]  /*0410*/  @P3 IMAD.MOV.U32 R6, RZ, RZ, R3 ;  /* 0x000000ffff063224 */ /* 0x004fe200078e0003 */
[----:B------:R-:W-:Y:S01]  /*0420*/  @!UP0 UMOV UR6, 0x400 ;  /* 0x0000040000068882 */ /* 0x000fe20000000000 */
[----:B------:R-:W-:-:S04]  /*0430*/  @!UP0 UIADD3 UR4, -UR4, 0x100000, URZ ;  /* 0x0010000004048890 */ /* 0x000fc8000fffe13f */
[----:B------:R-:W-:Y:S02]  /*0440*/  @!UP0 USHF.L.U32 UR5, UR4, 0xb, URZ ;  /* 0x0000000b04058899 */ /* 0x000fe4000800063f */
[----:B------:R-:W-:Y:S01]  /*0450*/  @!UP0 USHF.L.U32 UR4, UR4, 0x1, URZ ;  /* 0x0000000104048899 */ /* 0x000fe2000800063f */
[----:B------:R-:W-:Y:S02]  /*0460*/  @P3 IMAD.MOV.U32 R7, RZ, RZ, RZ ;  /* 0x000000ffff073224 */ /* 0x000fe400078e00ff */
[----:B------:R-:W-:Y:S01]  /*0470*/  IMAD.MOV.U32 R5, RZ, RZ, RZ ;  /* 0x000000ffff057224 */ /* 0x000fe200078e00ff */
[----:B------:R-:W1:Y:S01]  /*0480*/  @!UP0 S2UR UR7, SR_CgaCtaId ;  /* 0x00000000000789c3 */ /* 0x000e620000008800 */
[----:B------:R-:W-:-:S07]  /*0490*/  @P3 IMAD.MOV.U32 R11, RZ, RZ, RZ ;  /* 0x000000ffff0b3224 */ /* 0x000fce00078e00ff */
[----:B------:R-:W2:Y:S01]  /*04a0*/  @!P3 LDC R9, c[0x0][0xc] ;  /* 0x00000300ff09bb82 */ /* 0x000ea20000000800 */
[----:B0-----:R-:W-:-:S04]  /*04b0*/  @P3 IMAD.WIDE.U32 R16, R4, R17, R6 ;  /* 0x0000001104103225 */ /* 0x001fc800078e0006 */
[----:B------:R-:W-:Y:S01]  /*04c0*/  @P3 IMAD.IADD R17, R17, 0x1, R11 ;  /* 0x0000000111113824 */ /* 0x000fe200078e020b */
[----:B-1----:R-:W-:Y:S01]  /*04d0*/  @!UP0 ULEA UR6, UR7, UR6, 0x18 ;  /* 0x0000000607068291 */ /* 0x002fe2000f8ec03f */
[----:B------:R-:W-:Y:S01]  /*04e0*/  VOTEU.ALL UP0, P0 ;  /* 0x00000000003f7886 */ /* 0x000fe20000000000 */
[----:B------:R-:W-:-:S04]  /*04f0*/  ISETP.NE.AND P0, PT, R0, 0x3, PT ;  /* 0x000000030000780c */ /* 0x000fc80003f05270 */
[----:B------:R-:W-:Y:S01]  /*0500*/  ISETP.EQ.OR P0, PT, R0, RZ, !P0 ;  /* 0x000000ff0000720c */ /* 0x000fe20004702670 */
[----:B--2---:R-:W-:-:S03]  /*0510*/  @!P3 IMAD.WIDE.U32 R6, R9, R3, R4 ;  /* 0x000000030906b225 */ /* 0x004fc600078e0004 */
[C---:B------:R-:W-:Y:S01]  /*0520*/  ISETP.EQ.AND P0, PT, R8.reuse, RZ, P0 ;  /* 0x000000ff0800720c */ /* 0x040fe20000702270 */
[----:B------:R-:W-:Y:S01]  /*0530*/  VIADD R8, R8, 0xffffffff ;  /* 0xffffffff08087836 */ /* 0x000fe20000000000 */
[----:B------:R-:W0:Y:S02]  /*0540*/  FENCE.VIEW.ASYNC.S ;  /* 0x00000000000073c6 */ /* 0x000e240000000000 */
[----:B0-----:R0:W3:Y:S01]  /*0550*/  @!UP0 SYNCS.EXCH.64 URZ, [UR6+0x60], UR4 ;  /* 0x00006004063f85b2 */ /* 0x0010e20008000100 */
[----:B------:R-:W-:Y:S01]  /*0560*/  @!P3 IMAD.MOV.U32 R16, RZ, RZ, R6 ;  /* 0x000000ffff10b224 */ /* 0x000fe200078e0006 */
[----:B------:R-:W-:Y:S01]  /*0570*/  SEL R19, RZ, 0x1, !P0 ;  /* 0x00000001ff137807 */ /* 0x000fe20004000000 */
[----:B------:R-:W-:Y:S01]  /*0580*/  @!P3 IMAD.MOV.U32 R17, RZ, RZ, R7 ;  /* 0x000000ffff11b224 */ /* 0x000fe200078e0007 */
[----:B------:R-:W-:-:S04]  /*0590*/  ISETP.GE.U32.AND P1, PT, R8, 0x2, PT ;  /* 0x000000020800780c */ /* 0x000fc80003f26070 */
[----:B------:R-:W-:Y:S01]  /*05a0*/  SEL R19, R19, 0x2, P1 ;  /* 0x0000000213137807 */ /* 0x000fe20000800000 */
[----:B------:R0:W3:Y:S01]  /*05b0*/  @!UP1 SYNCS.EXCH.64 URZ, [UR6+0x68], UR4 ;  /* 0x00006804063f95b2 */ /* 0x0000e20008000100 */
[----:B------:R-:W-:Y:S01]  /*05c0*/  NOP ;  /* 0x0000000000007918 */ /* 0x000fe20000000000 */
[----:B---34-:R-:W-:Y:S06]  /*05d0*/  BAR.SYNC.DEFER_BLOCKING 0x0 ;  /* 0x0000000000007b1d */ /* 0x018fec0000010000 */
[----:B------:R-:W-:Y:S05]  /*05e0*/  @!P2 BRA `(.L_x_3) ;  /* 0x000000a40084a947 */ /* 0x000fea0003800000 */
[----:B------:R-:W-:-:S13]  /*05f0*/  ISETP.GT.U32.AND P0, PT, R8, 0x1, PT ;  /* 0x000000010800780c */ /* 0x000fda0003f04070 */
[----:B0-----:R-:W-:Y:S05]  /*0600*/  @P0 EXIT ;  /* 0x000000000000094d */ /* 0x001fea0003800000 */
[----:B------:R-:W-:Y:S01]  /*0610*/  ULDC.64 UR4, c[0x0][0x650] ;  /* 0x0001940000047ab9 */ /* 0x000fe20000000a00 */
[----:B------:R-:W-:Y:S01]  /*0620*/  PRMT R0, RZ, 0x7610, R0 ;  /* 0x00007610ff007816 */ /* 0x000fe20000000000 */
[----:B------:R-:W-:Y:S01]  /*0630*/  IMAD.MOV.U32 R153, RZ, RZ, -0x1 ;  /* 0xffffffffff997424 */ /* 0x000fe200078e00ff */
[----:B------:R-:W-:Y:S01]  /*0640*/  ISETP.GE.U32.AND P0, PT, R16, UR4, PT ;  /* 0x0000000410007c0c */ /* 0x000fe2000bf06070 */
[----:B------:R-:W-:Y:S01]  /*0650*/  IMAD.MOV.U32 R23, RZ, RZ, -0x1 ;  /* 0xffffffffff177424 */ /* 0x000fe200078e00ff */
[----:B------:R-:W-:Y:S02]  /*0660*/  MOV R152, 0xffffffff ;  /* 0xffffffff00987802 */ /* 0x000fe40000000f00 */
[----:B------:R-:W-:-:S13]  /*0670*/  ISETP.GE.U32.AND.EX P0, PT, R17, UR5, PT, P0 ;  /* 0x0000000511007c0c */ /* 0x000fda000bf06100 */
[----:B------:R-:W-:Y:S05]  /*0680*/  @P0 BRA `(.L_x_4) ;  /* 0x0000000400540947 */ /* 0x000fea0003800000 */
[----:B------:R-:W0:Y:S01]  /*0690*/  LDC.64 R14, c[0x0][0x628] ;  /* 0x00018a00ff0e7b82 */ /* 0x000e220000000a00 */
[----:B------:R-:W-:Y:S02]  /*06a0*/  IMAD.MOV.U32 R6, RZ, RZ, R16 ;  /* 0x000000ffff067224 */ /* 0x000fe400078e0010 */
[----:B------:R-:W-:-:S05]  /*06b0*/  IMAD.MOV.U32 R7, RZ, RZ, R17 ;  /* 0x000000ffff077224 */ /* 0x000fca00078e0011 */
[----:B------:R-:W1:Y:S08]  /*06c0*/  LDC R0, c[0x0][0x630] ;  /* 0x00018c00ff007b82 */ /* 0x000e700000000800 */
[----:B------:R-:W2:Y:S01]  /*06d0*/  LDC.64 R20, c[0x0][0x620] ;  /* 0x00018800ff147b82 */ /* 0x000ea20000000a00 */
[----:B0-----:R-:W-:-:S04]  /*06e0*/  ISETP.NE.U32.AND P0, PT, R14, RZ, PT ;  /* 0x000000ff0e00720c */ /* 0x001fc80003f05070 */
[----:B------:R-:W-:-:S13]  /*06f0*/  ISETP.NE.AND.EX P0, PT, R15, RZ, PT, P0 ;  /* 0x000000ff0f00720c */ /* 0x000fda0003f05300 */
[----:B-12---:R-:W-:Y:S05]  /*0700*/  @!P0 BRA `(.L_x_5) ;  /* 0x0000000000288947 */ /* 0x006fea0003800000 */
[----:B------:R-:W0:Y:S02]  /*0710*/  LDC R11, c[0x0][0x634] ;  /* 0x00018d00ff0b7b82 */ /* 0x000e240000000800 */
[----:B0-----:R-:W-:-:S05]  /*0720*/  IADD3 R11, P0, R16, R11, RZ ;  /* 0x0000000b100b7210 */ /* 0x001fca0007f1e0ff */
[----:B------:R-:W-:-:S04]  /*0730*/  IMAD.X R13, RZ, RZ, R17, P0 ;  /* 0x000000ffff0d7224 */ /* 0x000fc800000e0611 */
[----:B------:R-:W-:-:S04]  /*0740*/  IMAD.WIDE.U32 R6, R13, R14, RZ ;  /* 0x0000000e0d067225 */ /* 0x000fc800078e00ff */
[----:B------:R-:W-:-:S04]  /*0750*/  IMAD.WIDE.U32 R8, P0, R11, R15, R6 ;  /* 0x0000000f0b087225 */ /* 0x000fc80007800006 */
[----:B------:R-:W-:-:S04]  /*0760*/  IMAD.WIDE.U32 R6, R11, R14, RZ ;  /* 0x0000000e0b067225 */ /* 0x000fc800078e00ff */
[----:B------:R-:W-:Y:S01]  /*0770*/  IMAD.X R11, RZ, RZ, RZ, P0 ;  /* 0x000000ffff0b7224 */ /* 0x000fe200000e06ff */
[----:B------:R-:W-:Y:S01]  /*0780*/  IADD3 RZ, P0, R7, R8, RZ ;  /* 0x0000000807ff7210 */ /* 0x000fe20007f1e0ff */
[----:B------:R-:W-:-:S04]  /*0790*/  IMAD.MOV.U32 R10, RZ, RZ, R9 ;  /* 0x000000ffff0a7224 */ /* 0x000fc800078e0009 */
[----:B------:R-:W-:-:S08]  /*07a0*/  IMAD.WIDE.U32.X R6, R13, R15, R10, P0 ;  /* 0x0000000f0d067225 */ /* 0x000fd000000e040a */
.L_x_5:
[-CC-:B------:R-:W-:Y:S01]  /*07b0*/  SHF.R.U64 R23, R6, R0.reuse, R7.reuse ;  /* 0x0000000006177219 */ /* 0x180fe20000001207 */
[----:B------:R-:W0:Y:S01]  /*07c0*/  LDC R10, c[0x0][0x618] ;  /* 0x00018600ff0a7b82 */ /* 0x000e220000000800 */
[----:B------:R-:W-:Y:S01]  /*07d0*/  SHF.R.U32.HI R5, RZ, R0, R7 ;  /* 0x00000000ff057219 */ /* 0x000fe20000011607 */
[----:B------:R-:W-:Y:S01]  /*07e0*/  ULDC UR4, c[0x0][0x150] ;  /* 0x0000540000047ab9 */ /* 0x000fe20000000800 */
[----:B------:R-:W-:Y:S02]  /*07f0*/  I2FP.F32.U32 R0, R4 ;  /* 0x0000000400007245 */ /* 0x000fe40000201000 */
[----:B------:R-:W-:-:S03]  /*0800*/  IADD3 R9, P0, RZ, -R23, RZ ;  /* 0x80000017ff097210 */ /* 0x000fc60007f1e0ff */
[----:B------:R-:W1:Y:S01]  /*0810*/  LDC.64 R28, c[0x0][0x640] ;  /* 0x00019000ff1c7b82 */ /* 0x000e620000000a00 */
[----:B------:R-:W-:Y:S01]  /*0820*/  FMUL R0, R0, UR4 ;  /* 0x0000000400007c20 */ /* 0x000fe20008400000 */
[----:B------:R-:W-:Y:S01]  /*0830*/  IMAD.X R11, RZ, RZ, ~R5, P0 ;  /* 0x000000ffff0b7224 */ /* 0x000fe200000e0e05 */
[----:B------:R-:W-:Y:S01]  /*0840*/  ULDC UR4, c[0x0][0x154] ;  /* 0x0000550000047ab9 */ /* 0x000fe20000000800 */
[----:B------:R-:W-:-:S03]  /*0850*/  IMAD.WIDE.U32 R6, R9, R20, R16 ;  /* 0x0000001409067225 */ /* 0x000fc600078e0010 */
[----:B------:R-:W2:Y:S01]  /*0860*/  F2I.U32.TRUNC.NTZ R0, R0 ;  /* 0x0000000000007305 */ /* 0x000ea2000020f000 */
[----:B------:R-:W3:Y:S01]  /*0870*/  LDC R5, c[0x0][0x144] ;  /* 0x00005100ff057b82 */ /* 0x000ee20000000800 */
[----:B------:R-:W-:-:S04]  /*0880*/  IMAD R8, R11, R20, RZ ;  /* 0x000000140b087224 */ /* 0x000fc800078e02ff */
[----:B------:R-:W-:-:S03]  /*0890*/  IMAD R9, R9, R21, R8 ;  /* 0x0000001509097224 */ /* 0x000fc600078e0208 */
[----:B------:R-:W4:Y:S01]  /*08a0*/  LDC R12, c[0x0][0x608] ;  /* 0x00018200ff0c7b82 */ /* 0x000f220000000800 */
[----:B------:R-:W-:Y:S02]  /*08b0*/  IMAD.IADD R7, R7, 0x1, R9 ;  /* 0x0000000107077824 */ /* 0x000fe400078e0209 */
[----:B------:R-:W-:-:S03]  /*08c0*/  IMAD.MOV.U32 R9, RZ, RZ, -0x1 ;  /* 0xffffffffff097424 */ /* 0x000fc600078e00ff */
[-CC-:B0-----:R-:W-:Y:S02]  /*08d0*/  SHF.R.U64 R20, R6, R10.reuse, R7.reuse ;  /* 0x0000000a06147219 */ /* 0x181fe40000001207 */
[----:B------:R-:W0:Y:S01]  /*08e0*/  LDC R26, c[0x0][0x658] ;  /* 0x00019600ff1a7b82 */ /* 0x000e220000000800 */
[----:B------:R-:W-:Y:S02]  /*08f0*/  I2FP.F32.U32 R6, R3 ;  /* 0x0000000300067245 */ /* 0x000fe40000201000 */
[----:B--2---:R-:W-:Y:S02]  /*0900*/  IADD3 R8, -R0, RZ, RZ ;  /* 0x000000ff00087210 */ /* 0x004fe40007ffe1ff */
[----:B-1----:R-:W-:Y:S01]  /*0910*/  ISETP.NE.U32.AND P0, PT, R28, RZ, PT ;  /* 0x000000ff1c00720c */ /* 0x002fe20003f05070 */
[----:B------:R-:W-:Y:S01]  /*0920*/  FMUL R6, R6, UR4 ;  /* 0x0000000406067c20 */ /* 0x000fe20008400000 */
[----:B------:R-:W-:Y:S01]  /*0930*/  SHF.R.U32.HI R7, RZ, R10, R7 ;  /* 0x0000000aff077219 */ /* 0x000fe20000011607 */
[----:B------:R-:W1:Y:S01]  /*0940*/  LDC R14, c[0x0][0x148] ;  /* 0x00005200ff0e7b82 */ /* 0x000e620000000800 */
[----:B------:R-:W-:Y:S01]  /*0950*/  ISETP.NE.AND.EX P0, PT, R29, RZ, PT, P0 ;  /* 0x000000ff1d00720c */ /* 0x000fe20003f05300 */
[----:B---3--:R-:W-:-:S06]  /*0960*/  IMAD R0, R5, R8, R4 ;  /* 0x0000000805007224 */ /* 0x008fcc00078e0204 */
[----:B------:R-:W2:Y:S01]  /*0970*/  LDC R24, c[0x0][0x600] ;  /* 0x00018000ff187b82 */ /* 0x000ea20000000800 */
[-CC-:B----4-:R-:W-:Y:S02]  /*0980*/  SHF.R.U64 R30, R20, R12.reuse, R7.reuse ;  /* 0x0000000c141e7219 */ /* 0x190fe40000001207 */
[----:B------:R-:W-:Y:S01]  /*0990*/  SHF.R.U32.HI R5, RZ, R12, R7 ;  /* 0x0000000cff057219 */ /* 0x000fe20000011607 */
[----:B------:R-:W-:Y:S01]  /*09a0*/  IMAD.MOV.U32 R7, RZ, RZ, 0x1 ;  /* 0x00000001ff077424 */ /* 0x000fe200078e00ff */
[----:B------:R3:W4:Y:S03]  /*09b0*/  F2I.U32.TRUNC.NTZ R12, R6 ;  /* 0x00000006000c7305 */ /* 0x000726000020f000 */
[----:B------:R-:W1:Y:S01]  /*09c0*/  LDC R15, c[0x0][0x648] ;  /* 0x00019200ff0f7b82 */ /* 0x000e620000000800 */
[-C--:B0-----:R-:W-:Y:S02]  /*09d0*/  SHF.L.U32 R4, R9, R26.reuse, RZ ;  /* 0x0000001a09047219 */ /* 0x081fe400000006ff */
[----:B------:R-:W-:-:S02]  /*09e0*/  SHF.R.U64 R32, R30, R26, R5 ;  /* 0x0000001a1e207219 */ /* 0x000fc40000001205 */
[----:B------:R-:W-:Y:S02]  /*09f0*/  LOP3.LUT R11, RZ, R4, RZ, 0x33, !PT ;  /* 0x00000004ff0b7212 */ /* 0x000fe400078e33ff */
[-C--:B------:R-:W-:Y:S01]  /*0a00*/  SHF.R.U32.HI R5, RZ, R26.reuse, R5 ;  /* 0x0000001aff057219 */ /* 0x080fe20000011605 */
[----:B------:R-:W0:Y:S01]  /*0a10*/  LDC R21, c[0x0][0x638] ;  /* 0x00018e00ff157b82 */ /* 0x000e220000000800 */
[----:B------:R-:W-:Y:S01]  /*0a20*/  SHF.L.U32 R10, R7, R26, RZ ;  /* 0x0000001a070a7219 */ /* 0x000fe200000006ff */
[----:B------:R-:W-:-:S06]  /*0a30*/  IMAD.MOV.U32 R4, RZ, RZ, R32 ;  /* 0x000000ffff047224 */ /* 0x000fcc00078e0020 */
[----:B------:R-:W0:Y:S01]  /*0a40*/  LDC R152, c[0x0][0x610] ;  /* 0x00018400ff987b82 */ /* 0x000e220000000800 */
[----:B---34-:R-:W-:Y:S05]  /*0a50*/  @!P0 BRA `(.L_x_6) ;  /* 0x0000000000288947 */ /* 0x018fea0003800000 */
[----:B------:R-:W3:Y:S02]  /*0a60*/  LDC R9, c[0x0][0x64c] ;  /* 0x00019300ff097b82 */ /* 0x000ee40000000800 */
[----:B---3--:R-:W-:-:S05]  /*0a70*/  IADD3 R9, P0, R32, R9, RZ ;  /* 0x0000000920097210 */ /* 0x008fca0007f1e0ff */
        /* <DEDUP_REMOVED lines=8> */
.L_x_6:
[----:B-1----:R-:W-:Y:S01]  /*0b00*/  SHF.R.U64 R4, R4, R15, R5 ;  /* 0x0000000f04047219 */ /* 0x002fe20000001205 */
[----:B--2---:R-:W-:Y:S01]  /*0b10*/  VIADD R5, R24, 0xffffffff ;  /* 0xffffffff18057836 */ /* 0x004fe20000000000 */
[----:B------:R-:W-:Y:S01]  /*0b20*/  LOP3.LUT R11, R30, R11, RZ, 0xc0, !PT ;  /* 0x0000000b1e0b7212 */ /* 0x000fe200078ec0ff */
[----:B------:R-:W-:Y:S02]  /*0b30*/  IMAD.MOV R12, RZ, RZ, -R12 ;  /* 0x000000ffff0c7224 */ /* 0x000fe400078e0a0c */
[----:B------:R-:W-:Y:S01]  /*0b40*/  IMAD.MOV R6, RZ, RZ, -R4 ;  /* 0x000000ffff067224 */ /* 0x000fe200078e0a04 */
[----:B------:R-:W-:Y:S01]  /*0b50*/  LOP3.LUT R5, R20, R5, RZ, 0xc0, !PT ;  /* 0x0000000514057212 */ /* 0x000fe200078ec0ff */
[----:B------:R-:W-:Y:S02]  /*0b60*/  @P3 IMAD R0, R14, R12, R3 ;  /* 0x0000000c0e003224 */ /* 0x000fe400078e0203 */
[----:B------:R-:W-:Y:S02]  /*0b70*/  IMAD R11, R10, R4, R11 ;  /* 0x000000040a0b7224 */ /* 0x000fe400078e020b */
[----:B0-----:R-:W-:-:S02]  /*0b80*/  IMAD R3, R6, R21, R32 ;  /* 0x0000001506037224 */ /* 0x001fc400078e0220 */
[----:B------:R-:W-:Y:S01]  /*0b90*/  IMAD R152, R11, R152, R0 ;  /* 0x000000980b987224 */ /* 0x000fe200078e0200 */
[----:B------:R-:W-:Y:S01]  /*0ba0*/  MOV R0, 0x1 ;  /* 0x0000000100007802 */ /* 0x000fe20000000f00 */
[----:B------:R-:W-:-:S05]  /*0bb0*/  IMAD R3, R3, R24, R5 ;  /* 0x0000001803037224 */ /* 0x000fca00078e0205 */
[----:B------:R-:W-:Y:S02]  /*0bc0*/  SEL R153, R3, R152, !P3 ;  /* 0x0000009803997207 */ /* 0x000fe40005800000 */
[----:B------:R-:W-:-:S07]  /*0bd0*/  SEL R152, R152, R3, !P3 ;  /* 0x0000000398987207 */ /* 0x000fce0005800000 */
.L_x_4:
[----:B------:R-:W-:-:S08]  /*0be0*/  NOP ;  /* 0x0000000000007918 */ /* 0x000fd00000000000 */
[----:B------:R-:W0:Y:S02]  /*0bf0*/  USETMAXREG.TRY_ALLOC.CTAPOOL UP0, 0xe8 ;  /* 0x000000e8000079c8 */ /* 0x000e240008000600 */
[----:B0-----:R-:W-:-:S13]  /*0c00*/  PLOP3.LUT P0, PT, PT, PT, UP0, 0x80, 0x0 ;  /* 0x000000000000781c */ /* 0x001fda0003f0f008 */
[----:B------:R-:W-:Y:S05]  /*0c10*/  @!P0 BRA `(.L_x_4) ;  /* 0xfffffffc00f08947 */ /* 0x000fea000383ffff */
[----:B------:R-:W-:Y:S01]  /*0c20*/  ULDC.64 UR4, c[0x0][0x598] ;  /* 0x0001660000047ab9 */ /* 0x000fe20000000a00 */
[----:B------:R-:W-:Y:S01]  /*0c30*/  ULDC.64 UR36, c[0x0][0x208] ;  /* 0x0000820000247ab9 */ /* 0x000fe20000000a00 */
[----:B------:R-:W-:-:S04]  /*0c40*/  ISETP.NE.U32.AND P0, PT, RZ, UR4, PT ;  /* 0x00000004ff007c0c */ /* 0x000fc8000bf05070 */
[----:B------:R-:W-:-:S13]  /*0c50*/  ISETP.NE.AND.EX P0, PT, RZ, UR5, PT, P0 ;  /* 0x00000005ff007c0c */ /* 0x000fda000bf05300 */
[----:B------:R-:W-:Y:S05]  /*0c60*/  @!P0 BRA `(.L_x_7) ;  /* 0x00000000001c8947 */ /* 0x000fea0003800000 */
[----:B------:R-:W0:Y:S02]  /*0c70*/  LDC.64 R4, c[0x0][0x598] ;  /* 0x00016600ff047b82 */ /* 0x000e240000000a00 */
[----:B0-----:R-:W2:Y:S02]  /*0c80*/  LDG.E.64 R4, desc[UR36][R4.64] ;  /* 0x0000002404047981 */ /* 0x001ea4000c1e1b00 */
[----:B--2---:R-:W-:-:S04]  /*0c90*/  ISETP.NE.U32.AND P0, PT, R4, RZ, PT ;  /* 0x000000ff0400720c */ /* 0x004fc80003f05070 */
[----:B------:R-:W-:-:S13]  /*0ca0*/  ISETP.NE.AND.EX P0, PT, R5, RZ, PT, P0 ;  /* 0x000000ff0500720c */ /* 0x000fda0003f05300 */
[----:B------:R-:W-:Y:S05]  /*0cb0*/  @!P0 BRA `(.L_x_7) ;  /* 0x0000000000088947 */ /* 0x000fea0003800000 */
[----:B------:R0:W5:Y:S01]  /*0cc0*/  LD.E R154, desc[UR36][R4.64] ;  /* 0x00000024049a7980 */ /* 0x000162000c101900 */
[----:B------:R-:W-:Y:S05]  /*0cd0*/  BRA `(.L_x_8) ;  /* 0x0000000000247947 */ /* 0x000fea0003800000 */
.L_x_7:
[----:B------:R-:W-:Y:S02]  /*0ce0*/  ULDC.64 UR4, c[0x0][0x588] ;  /* 0x0001620000047ab9 */ /* 0x000fe40000000a00 */
[----:B------:R-:W-:-:S04]  /*0cf0*/  ISETP.NE.U32.AND P0, PT, RZ, UR4, PT ;  /* 0x00000004ff007c0c */ /* 0x000fc8000bf05070 */
[----:B------:R-:W-:-:S13]  /*0d00*/  ISETP.NE.AND.EX P0, PT, RZ, UR5, PT, P0 ;  /* 0x00000005ff007c0c */ /* 0x000fda000bf05300 */
[----:B------:R-:W-:Y:S05]  /*0d10*/  @!P0 BRA `(.L_x_9) ;  /* 0x00000000000c8947 */ /* 0x000fea0003800000 */
[----:B------:R-:W0:Y:S02]  /*0d20*/  LDC.64 R154, c[0x0][0x588] ;  /* 0x00016200ff9a7b82 */ /* 0x000e240000000a00 */
[----:B0-----:R1:W5:Y:S01]  /*0d30*/  LDG.E R154, desc[UR36][R154.64] ;  /* 0x000000249a9a7981 */ /* 0x001362000c1e1900 */
[----:B------:R-:W-:Y:S05]  /*0d40*/  BRA `(.L_x_8) ;  /* 0x0000000000087947 */ /* 0x000fea0003800000 */
.L_x_9:
[----:B------:R-:W-:Y:S02]  /*0d50*/  ULDC UR4, c[0x0][0x580] ;  /* 0x0001600000047ab9 */ /* 0x000fe40000000800 */
[----:B------:R-:W-:-:S07]  /*0d60*/  IMAD.U32 R154, RZ, RZ, UR4 ;  /* 0x00000004ff9a7e24 */ /* 0x000fce000f8e00ff */
.L_x_8:
[----:B------:R-:W-:Y:S02]  /*0d70*/  ULDC.64 UR4, c[0x0][0x5a0] ;  /* 0x0001680000047ab9 */ /* 0x000fe40000000a00 */
[----:B------:R-:W-:-:S04]  /*0d80*/  ISETP.NE.U32.AND P0, PT, RZ, UR4, PT ;  /* 0x00000004ff007c0c */ /* 0x000fc8000bf05070 */
[----:B------:R-:W-:-:S13]  /*0d90*/  ISETP.NE.AND.EX P0, PT, RZ, UR5, PT, P0 ;  /* 0x00000005ff007c0c */ /* 0x000fda000bf05300 */
[----:B------:R-:W-:Y:S05]  /*0da0*/  @!P0 BRA `(.L_x_10) ;  /* 0x00000000001c8947 */ /* 0x000fea0003800000 */
[----:B0-----:R-:W0:Y:S02]  /*0db0*/  LDC.64 R4, c[0x0][0x5a0] ;  /* 0x00016800ff047b82 */ /* 0x001e240000000a00 */
[----:B0-----:R-:W2:Y:S02]  /*0dc0*/  LDG.E.64 R4, desc[UR36][R4.64] ;  /* 0x0000002404047981 */ /* 0x001ea4000c1e1b00 */
[----:B--2---:R-:W-:-:S04]  /*0dd0*/  ISETP.NE.U32.AND P0, PT, R4, RZ, PT ;  /* 0x000000ff0400720c */ /* 0x004fc80003f05070 */
[----:B------:R-:W-:-:S13]  /*0de0*/  ISETP.NE.AND.EX P0, PT, R5, RZ, PT, P0 ;  /* 0x000000ff0500720c */ /* 0x000fda0003f05300 */
[----:B------:R-:W-:Y:S05]  /*0df0*/  @!P0 BRA `(.L_x_10) ;  /* 0x0000000000088947 */ /* 0x000fea0003800000 */
[----:B-1----:R0:W5:Y:S01]  /*0e00*/  LD.E R155, desc[UR36][R4.64] ;  /* 0x00000024049b7980 */ /* 0x002162000c101900 */
[----:B------:R-:W-:Y:S05]  /*0e10*/  BRA `(.L_x_11) ;  /* 0x0000000000247947 */ /* 0x000fea0003800000 */
.L_x_10:
[----:B------:R-:W-:Y:S02]  /*0e20*/  ULDC.64 UR4, c[0x0][0x590] ;  /* 0x0001640000047ab9 */ /* 0x000fe40000000a00 */
[----:B------:R-:W-:-:S04]  /*0e30*/  ISETP.NE.U32.AND P0, PT, RZ, UR4, PT ;  /* 0x00000004ff007c0c */ /* 0x000fc8000bf05070 */
[----:B------:R-:W-:-:S13]  /*0e40*/  ISETP.NE.AND.EX P0, PT, RZ, UR5, PT, P0 ;  /* 0x00000005ff007c0c */ /* 0x000fda000bf05300 */
[----:B------:R-:W-:Y:S05]  /*0e50*/  @!P0 BRA `(.L_x_12) ;  /* 0x00000000000c8947 */ /* 0x000fea0003800000 */
[----:B0-----:R-:W1:Y:S02]  /*0e60*/  LDC.64 R4, c[0x0][0x590] ;  /* 0x00016400ff047b82 */ /* 0x001e640000000a00 */
[----:B-1----:R1:W5:Y:S01]  /*0e70*/  LDG.E R155, desc[UR36][R4.64] ;  /* 0x00000024049b7981 */ /* 0x002362000c1e1900 */
[----:B------:R-:W-:Y:S05]  /*0e80*/  BRA `(.L_x_11) ;  /* 0x0000000000087947 */ /* 0x000fea0003800000 */
.L_x_12:
[----:B------:R-:W-:Y:S02]  /*0e90*/  ULDC UR4, c[0x0][0x584] ;  /* 0x0001610000047ab9 */ /* 0x000fe40000000800 */
[----:B-1----:R-:W-:-:S07]  /*0ea0*/  IMAD.U32 R155, RZ, RZ, UR4 ;  /* 0x00000004ff9b7e24 */ /* 0x002fce000f8e00ff */
.L_x_11:
[----:B------:R-:W-:-:S13]  /*0eb0*/  LOP3.LUT P0, RZ, R0, 0xff, RZ, 0xc0, !PT ;  /* 0x000000ff00ff7812 */ /* 0x000fda000780c0ff */
[----:B------:R-:W-:Y:S05]  /*0ec0*/  @!P0 EXIT ;  /* 0x000000000000894d */ /* 0x000fea0003800000 */
[----:B------:R-:W-:Y:S01]  /*0ed0*/  ULDC UR4, c[0x0][0x28c] ;  /* 0x0000a30000047ab9 */ /* 0x000fe20000000800 */
[----:B------:R-:W-:Y:S01]  /*0ee0*/  LOP3.LUT R164, R19, 0x1, RZ, 0xfc, !PT ;  /* 0x0000000113a47812 */ /* 0x000fe200078efcff */
[----:B------:R-:W-:Y:S01]  /*0ef0*/  UIADD3 UR4, UR4, 0x3f, URZ ;  /* 0x0000003f04047890 */ /* 0x000fe2000fffe03f */
[----:B------:R-:W-:Y:S01]  /*0f00*/  UMOV UR38, URZ ;  /* 0x0000003f00267c82 */ /* 0x000fe20008000000 */
[----:B------:R-:W-:Y:S02]  /*0f10*/  UMOV UR39, URZ ;  /* 0x0000003f00277c82 */ /* 0x000fe40008000000 */
[----:B------:R-:W-:-:S04]  /*0f20*/  USHF.R.S32.HI UR5, URZ, 0x1f, UR4 ;  /* 0x0000001f3f057899 */ /* 0x000fc80008011404 */
[----:B------:R-:W-:-:S04]  /*0f30*/  ULEA.HI UR5, UR5, UR4, URZ, 0x6 ;  /* 0x0000000405057291 */ /* 0x000fc8000f8f303f */
[----:B------:R-:W-:-:S12]  /*0f40*/  USHF.R.S32.HI UR40, URZ, 0x6, UR5 ;  /* 0x000000063f287899 */ /* 0x000fd80008011405 */
.L_x_284:
[----:B------:R-:W-:Y:S01]  /*0f50*/  LOP3.LUT R0, R18, 0x80, RZ, 0xc0, !PT ;  /* 0x0000008012007812 */ /* 0x000fe200078ec0ff */
[----:B--2---:R-:W2:Y:S01]  /*0f60*/  S2UR UR7, SR_CgaCtaId ;  /* 0x00000000000779c3 */ /* 0x004ea20000008800 */
[----:B------:R-:W-:Y:S02]  /*0f70*/  UMOV UR6, 0x400 ;  /* 0x0000040000067882 */ /* 0x000fe40000000000 */
[----:B------:R-:W-:-:S06]  /*0f80*/  SHF.R.U32.HI R0, RZ, 0x7, R0 ;  /* 0x00000007ff007819 */ /* 0x000fcc0000011600 */
[----:B---3--:R-:W3:Y:S01]  /*0f90*/  SHFL.IDX PT, R0, R0, RZ, 0x1f ;  /* 0x00001fff00007589 */ /* 0x008ee200000e0000 */
[----:B--2---:R-:W-:Y:S01]  /*0fa0*/  ULEA UR42, UR7, UR6, 0x18 ;  /* 0x00000006072a7291 */ /* 0x004fe2000f8ec03f */
[----:B---3--:R-:W-:-:S13]  /*0fb0*/  R2UR UR4, R0 ;  /* 0x00000000000472ca */ /* 0x008fda00000e0000 */
[----:B------:R-:W-:-:S04]  /*0fc0*/  ULEA.HI UR5, UR4, UR4, URZ, 0x1 ;  /* 0x0000000404057291 */ /* 0x000fc8000f8f083f */
[----:B------:R-:W-:-:S04]  /*0fd0*/  ULOP3.LUT UR5, UR5, 0x7fffe, URZ, 0xc0, !UPT ;  /* 0x0007fffe05057892 */ /* 0x000fc8000f8ec03f */
[----:B------:R-:W-:-:S03]  /*0fe0*/  UIADD3 UR5, UR4, -UR5, URZ ;  /* 0x8000000504057290 */ /* 0x000fc6000fffe03f */
[----:B------:R-:W-:Y:S01]  /*0ff0*/  ULDC UR4, c[0x0][0x28c] ;  /* 0x0000a30000047ab9 */ /* 0x000fe20000000800 */
[----:B------:R-:W-:Y:S01]  /*1000*/  ULEA UR5, UR5, UR42, 0xd ;  /* 0x0000002a05057291 */ /* 0x000fe2000f8e683f */
[----:B------:R-:W-:-:S03]  /*1010*/  ISETP.LT.AND P0, PT, RZ, UR4, PT ;  /* 0x00000004ff007c0c */ /* 0x000fc6000bf01270 */
[----:B------:R-:W-:-:S04]  /*1020*/  UIADD3 UR5, UR5, 0x100, URZ ;  /* 0x0000010005057890 */ /* 0x000fc8000fffe03f */
[----:B------:R-:W-:-:S04]  /*1030*/  USHF.R.U32.HI UR5, URZ, 0x4, UR5 ;  /* 0x000000043f057899 */ /* 0x000fc80008011605 */
[----:B------:R-:W-:Y:S02]  /*1040*/  ULOP3.LUT UR41, UR5, 0x3fff, URZ, 0xc0, !UPT ;  /* 0x00003fff05297892 */ /* 0x000fe4000f8ec03f */
[----:B-1--45:R-:W-:Y:S10]  /*1050*/  @P0 BRA `(.L_x_13) ;  /* 0x0000000000400947 */ /* 0x032ff40003800000 */
[----:B------:R-:W-:Y:S01]  /*1060*/  MOV R0, 0x0 ;  /* 0x0000000000007802 */ /* 0x000fe20000000f00 */
[----:B------:R-:W-:Y:S01]  /*1070*/  ULDC.64 UR4, c[0x4][0x68] ;  /* 0x01001a0000047ab9 */ /* 0x000fe20000000a00 */
[----:B------:R-:W-:Y:S01]  /*1080*/  ULDC.64 UR6, c[0x4][0x8] ;  /* 0x0100020000067ab9 */ /* 0x000fe20000000a00 */
[----:B01----:R-:W-:Y:S01]  /*1090*/  IMAD.U32 R4, RZ, RZ, UR4 ;  /* 0x00000004ff047e24 */ /* 0x003fe2000f8e00ff */
[----:B------:R0:W1:Y:S01]  /*10a0*/  LDC.64 R14, c[0x4][R0] ;  /* 0x01000000000e7b82 */ /* 0x0000620000000a00 */
[----:B------:R-:W-:Y:S01]  /*10b0*/  IMAD.U32 R5, RZ, RZ, UR5 ;  /* 0x00000005ff057e24 */ /* 0x000fe2000f8e00ff */
[----:B------:R-:W-:Y:S01]  /*10c0*/  ULDC.64 UR4, c[0x4][0x70] ;  /* 0x01001c0000047ab9 */ /* 0x000fe20000000a00 */
[----:B------:R-:W-:Y:S01]  /*10d0*/  IMAD.U32 R10, RZ, RZ, UR6 ;  /* 0x00000006ff0a7e24 */ /* 0x000fe2000f8e00ff */
[----:B------:R-:W-:Y:S01]  /*10e0*/  MOV R12, 0x1 ;  /* 0x00000001000c7802 */ /* 0x000fe20000000f00 */
[----:B------:R-:W-:Y:S02]  /*10f0*/  IMAD.U32 R6, RZ, RZ, UR4 ;  /* 0x00000004ff067e24 */ /* 0x000fe4000f8e00ff */
[----:B------:R-:W-:-:S02]  /*1100*/  IMAD.U32 R7, RZ, RZ, UR5 ;  /* 0x00000005ff077e24 */ /* 0x000fc4000f8e00ff */
[----:B------:R-:W-:Y:S02]  /*1110*/  IMAD.U32 R11, RZ, RZ, UR7 ;  /* 0x00000007ff0b7e24 */ /* 0x000fe4000f8e00ff */
[----:B------:R-:W-:Y:S02]  /*1120*/  IMAD.MOV.U32 R8, RZ, RZ, 0x1e1 ;  /* 0x000001e1ff087424 */ /* 0x000fe400078e00ff */
[----:B0-----:R-:W-:-:S07]  /*1130*/  IMAD.MOV.U32 R13, RZ, RZ, RZ ;  /* 0x000000ffff0d7224 */ /* 0x001fce00078e00ff */
[----:B------:R-:W-:-:S07]  /*1140*/  LEPC R20, `(.L_x_13) ;  /* 0x000000001014794e */ /* 0x000fce0000000000 */
[----:B-1---5:R-:W-:Y:S05]  /*1150*/  CALL.ABS.NOINC R14 ;  /* 0x000000000e007343 */ /* 0x022fea0003c00000 */
.L_x_13:
[----:B------:R-:W-:-:S13]  /*1160*/  ISETP.NE.AND P0, PT, R164, 0x3, PT ;  /* 0x00000003a400780c */ /* 0x000fda0003f05270 */
[----:B------:R-:W-:Y:S05]  /*1170*/  @!P0 BRA `(.L_x_14) ;  /* 0x0000000000048947 */ /* 0x000fea0003800000 */
[----:B------:R-:W-:Y:S01]  /*1180*/  BPT.TRAP 0x1 ;  /* 0x000000040000795c */ /* 0x000fe20000300000 */
.L_x_14:
[----:B------:R-:W-:Y:S02]  /*1190*/  IMAD.U32 R3, RZ, RZ, UR39 ;  /* 0x00000027ff037e24 */ /* 0x000fe4000f8e00ff */
[----:B------:R-:W-:-:S03]  /*11a0*/  IMAD.U32 R0, RZ, RZ, UR38 ;  /* 0x00000026ff007e24 */ /* 0x000fc6000f8e00ff */
[----:B------:R-:W-:Y:S02]  /*11b0*/  LEA R3, R3, UR42, 0x3 ;  /* 0x0000002a03037c11 */ /* 0x000fe4000f8e18ff */
[----:B------:R-:W-:-:S04]  /*11c0*/  SHF.L.U32 R0, R0, 0x1f, RZ ;  /* 0x0000001f00007819 */ /* 0x000fc800000006ff */
[----:B------:R2:W3:Y:S01]  /*11d0*/  SYNCS.PHASECHK.TRANS64.TRYWAIT P1, [R3+URZ], R0 ;  /* 0x00000000030075a7 */ /* 0x0004e2000802017f */
[----:B------:R-:W-:Y:S05]  /*11e0*/  @!P0 BRA `(.L_x_15) ;  /* 0x0000000000048947 */ /* 0x000fea0003800000 */
[----:B------:R-:W-:Y:S01]  /*11f0*/  BPT.TRAP 0x1 ;  /* 0x000000040000795c */ /* 0x000fe20000300000 */
.L_x_15:
[----:B---3--:R-:W-:Y:S05]  /*1200*/  @P1 BRA `(.L_x_16) ;  /* 0x0000000000081947 */ /* 0x008fea0003800000 */
[----:B------:R-:W3:Y:S02]  /*1210*/  SYNCS.PHASECHK.TRANS64.TRYWAIT P1, [R3+URZ], R0 ;  /* 0x00000000030075a7 */ /* 0x000ee4000802017f */
[----:B---3--:R-:W-:Y:S05]  /*1220*/  @!P1 BRA `(.L_x_17) ;  /* 0x000000b000249947 */ /* 0x008fea0003800000 */
.L_x_16:
[----:B------:R-:W-:-:S04]  /*1230*/  UISETP.LT.AND UP0, UPT, UR40, 0x1, UPT ;  /* 0x000000012800788c */ /* 0x000fc8000bf01270 */
[----:B------:R-:W-:-:S04]  /*1240*/  USEL UR4, UR40, 0x1, UP0 ;  /* 0x0000000128047887 */ /* 0x000fc80008000000 */
[----:B------:R-:W-:-:S06]  /*1250*/  UIADD3 UR4, UR40, -UR4, URZ ;  /* 0x8000000428047290 */ /* 0x000fcc000fffe03f */
[----:B--23--:R-:W-:Y:S01]  /*1260*/  IMAD.U32 R0, RZ, RZ, UR4 ;  /* 0x00000004ff007e24 */ /* 0x00cfe2000f8e00ff */
[----:B------:R-:W-:Y:S05]  /*1270*/  WARPSYNC.ALL ;  /* 0x0000000000007948 */ /* 0x000fea0003800000 */
[----:B------:R-:W-:Y:S01]  /*1280*/  ISETP.GE.AND P1, PT, R0, 0x1, PT ;  /* 0x000000010000780c */ /* 0x000fe20003f26270 */
[----:B------:R-:W-:Y:S01]  /*1290*/  UIADD3 UR4, UR42, 0x1e100, URZ ;  /* 0x0001e1002a047890 */ /* 0x000fe2000fffe03f */
[----:B------:R-:W-:Y:S01]  /*12a0*/  WARPGROUP.ARRIVE ;  /* 0x00000000000079c5 */ /* 0x000fe20000000000 */
[----:B------:R-:W-:Y:S01]  /*12b0*/  UMOV UR9, 0x40000040 ;  /* 0x4000004000097882 */ /* 0x000fe20000000000 */
[----:B------:R-:W-:Y:S01]  /*12c0*/  UMOV UR11, 0x40000040 ;  /* 0x40000040000b7882 */ /* 0x000fe20000000000 */
[----:B------:R-:W-:-:S04]  /*12d0*/  USHF.R.U32.HI UR4, URZ, 0x4, UR4 ;  /* 0x000000043f047899 */ /* 0x000fc80008011604 */
[----:B------:R-:W-:Y:S02]  /*12e0*/  ULOP3.LUT UR5, UR4, 0x3fff, URZ, 0xc0, !UPT ;  /* 0x00003fff04057892 */ /* 0x000fe4000f8ec03f */
[----:B------:R-:W-:Y:S02]  /*12f0*/  ULOP3.LUT UR4, UR41, 0x10000, URZ, 0xfc, !UPT ;  /* 0x0001000029047892 */ /* 0x000fe4000f8efc3f */
[----:B------:R-:W-:Y:S02]  /*1300*/  ULOP3.LUT UR5, UR5, 0x10000, URZ, 0xfc, !UPT ;  /* 0x0001000005057892 */ /* 0x000fe4000f8efc3f */
[----:B------:R-:W-:Y:S02]  /*1310*/  UIMAD UR6, UR39, 0x600, UR4 ;  /* 0x00000600270678a4 */ /* 0x000fe4000f8e0204 */
[----:B------:R-:W-:-:S05]  /*1320*/  ULEA UR7, UR39, UR5, 0xa ;  /* 0x0000000527077291 */ /* 0x000fca000f8e503f */
[----:B------:R-:W-:Y:S02]  /*1330*/  UMOV UR8, UR6 ;  /* 0x0000000600087c82 */ /* 0x000fe40008000000 */
[----:B------:R-:W-:Y:S02]  /*1340*/  UMOV UR10, UR7 ;  /* 0x00000007000a7c82 */ /* 0x000fe40008000000 */
[----:B------:R-:W-:Y:S01]  /*1350*/  HGMMA.64x128x16.F32.BF16 R88, gdesc[UR8], RZ, !UPT, gsb0 ;  /* 0x01e00000085879f0 */ /* 0x000fe2000c0018ff */
[----:B------:R-:W-:Y:S01]  /*1360*/  UIADD3 UR8, UR6, 0x400, URZ ;  /* 0x0000040006087890 */ /* 0x000fe2000fffe03f */
[----:B------:R-:W-:Y:S01]  /*1370*/  UMOV UR9, 0x40000040 ;  /* 0x4000004000097882 */ /* 0x000fe20000000000 */
[----:B------:R-:W-:Y:S02]  /*1380*/  WARPGROUP.DEPBAR.LE gsb0, 0x0 ;  /* 0x00008000000079c5 */ /* 0x000fe40000010000 */
[----:B------:R-:W-:-:S07]  /*1390*/  WARPGROUP.ARRIVE ;  /* 0x00000000000079c5 */ /* 0x000fce0000000000 */
[----:B------:R-:W-:Y:S01]  /*13a0*/  HGMMA.64x128x16.F32.BF16 R24, gdesc[UR8], RZ, !UPT, gsb0 ;  /* 0x01e00000081879f0 */ /* 0x000fe2000c0018ff */
[----:B------:R-:W-:Y:S02]  /*13b0*/  UIADD3 UR8, UR6, 0x2, URZ ;  /* 0x0000000206087890 */ /* 0x000fe4000fffe03f */
[----:B------:R-:W-:Y:S01]  /*13c0*/  UIADD3 UR10, UR7, 0x2, URZ ;  /* 0x00000002070a7890 */ /* 0x000fe2000fffe03f */
[----:B------:R-:W-:Y:S01]  /*13d0*/  UMOV UR9, 0x40000040 ;  /* 0x4000004000097882 */ /* 0x000fe20000000000 */
[----:B------:R-:W-:Y:S01]  /*13e0*/  UMOV UR11, 0x40000040 ;  /* 0x40000040000b7882 */ /* 0x000fe20000000000 */
[----:B------:R-:W-:Y:S02]  /*13f0*/  WARPGROUP.DEPBAR.LE gsb0, 0x0 ;  /* 0x00008000000079c5 */ /* 0x000fe40000010000 */
[----:B------:R-:W-:-:S06]  /*1400*/  WARPGROUP.ARRIVE ;  /* 0x00000000000079c5 */ /* 0x000fcc0000000000 */
[----:B------:R-:W-:Y:S01]  /*1410*/  HGMMA.64x128x16.F32.BF16 R88, gdesc[UR8], R88, gsb0 ;  /* 0x01e00000085879f0 */ /* 0x000fe20008001858 */
[----:B------:R-:W-:Y:S01]  /*1420*/  UIADD3 UR8, UR6, 0x402, URZ ;  /* 0x0000040206087890 */ /* 0x000fe2000fffe03f */
[----:B------:R-:W-:Y:S01]  /*1430*/  UMOV UR9, 0x40000040 ;  /* 0x4000004000097882 */ /* 0x000fe20000000000 */
[----:B------:R-:W-:Y:S02]  /*1440*/  WARPGROUP.DEPBAR.LE gsb0, 0x0 ;  /* 0x00008000000079c5 */ /* 0x000fe40000010000 */
[----:B------:R-:W-:-:S07]  /*1450*/  WARPGROUP.ARRIVE ;  /* 0x00000000000079c5 */ /* 0x000fce0000000000 */
[----:B------:R-:W-:Y:S01]  /*1460*/  HGMMA.64x128x16.F32.BF16 R24, gdesc[UR8], R24, gsb0 ;  /* 0x01e00000081879f0 */ /* 0x000fe20008001818 */
        /* <DEDUP_REMOVED lines=23> */
[----:B------:R-:W-:Y:S03]  /*15e0*/  HGMMA.64x128x16.F32.BF16 R24, gdesc[UR8], R24, gsb0 ;  /* 0x01e00000081879f0 */ /* 0x000fe60008001818 */
[----:B------:R-:W-:Y:S02]  /*15f0*/  WARPGROUP.DEPBAR.LE gsb0, 0x0 ;  /* 0x00008000000079c5 */ /* 0x000fe40000010000 */
[----:B------:R-:W-:Y:S05]  /*1600*/  @!P1 BRA `(.L_x_18) ;  /* 0x0000000400689947 */ /* 0x000fea0003800000 */
[----:B------:R-:W-:-:S04]  /*1610*/  UIADD3 UR6, UR39, 0x1, URZ ;  /* 0x0000000127067890 */ /* 0x000fc8000fffe03f */
[----:B------:R-:W-:-:S04]  /*1620*/  UISETP.NE.AND UP0, UPT, UR6, 0x5, UPT ;  /* 0x000000050600788c */ /* 0x000fc8000bf05270 */
[----:B------:R-:W-:Y:S02]  /*1630*/  USEL UR7, URZ, 0x1, UP0 ;  /* 0x000000013f077887 */ /* 0x000fe40008000000 */
[----:B------:R-:W-:Y:S02]  /*1640*/  USEL UR6, UR6, URZ, UP0 ;  /* 0x0000003f06067287 */ /* 0x000fe40008000000 */
[----:B------:R-:W-:-:S06]  /*1650*/  ULOP3.LUT UR7, UR38, UR7, URZ, 0x3c, !UPT ;  /* 0x0000000726077292 */ /* 0x000fcc000f8e3c3f */
[----:B01----:R-:W-:Y:S01]  /*1660*/  IMAD.U32 R5, RZ, RZ, UR7 ;  /* 0x00000007ff057e24 */ /* 0x003fe2000f8e00ff */
[----:B------:R-:W-:-:S06]  /*1670*/  UMOV UR7, UR39 ;  /* 0x0000002700077c82 */ /* 0x000fcc0008000000 */
.L_x_25:
[----:B01----:R-:W-:Y:S05]  /*1680*/  @!P0 BRA `(.L_x_19) ;  /* 0x0000000000048947 */ /* 0x003fea0003800000 */
[----:B------:R-:W-:Y:S01]  /*1690*/  BPT.TRAP 0x1 ;  /* 0x000000040000795c */ /* 0x000fe20000300000 */
.L_x_19:
[----:B------:R-:W0:Y:S01]  /*16a0*/  S2UR UR9, SR_CgaCtaId ;  /* 0x00000000000979c3 */ /* 0x000e220000008800 */
[----:B------:R-:W-:Y:S01]  /*16b0*/  UMOV UR8, 0x400 ;  /* 0x0000040000087882 */ /* 0x000fe20000000000 */
[----:B------:R-:W-:Y:S01]  /*16c0*/  SHF.L.U32 R3, R5, 0x1f, RZ ;  /* 0x0000001f05037819 */ /* 0x000fe200000006ff */
[----:B0-----:R-:W-:-:S04]  /*16d0*/  ULEA UR14, UR9, UR8, 0x18 ;  /* 0x00000008090e7291 */ /* 0x001fc8000f8ec03f */
[----:B------:R-:W-:-:S09]  /*16e0*/  ULEA UR8, UR6, UR14, 0x3 ;  /* 0x0000000e06087291 */ /* 0x000fd2000f8e183f */
[----:B------:R0:W1:Y:S01]  /*16f0*/  SYNCS.PHASECHK.TRANS64.TRYWAIT P1, [UR8], R3 ;  /* 0x00000003ff0075a7 */ /* 0x0000620008020148 */
[----:B------:R-:W-:Y:S05]  /*1700*/  @!P0 BRA `(.L_x_20) ;  /* 0x0000000000048947 */ /* 0x000fea0003800000 */
[----:B------:R-:W-:Y:S01]  /*1710*/  BPT.TRAP 0x1 ;  /* 0x000000040000795c */ /* 0x000fe20000300000 */
.L_x_20:
[----:B-1----:R-:W-:Y:S05]  /*1720*/  @P1 BRA `(.L_x_21) ;  /* 0x0000000000081947 */ /* 0x002fea0003800000 */
[----:B------:R-:W1:Y:S02]  /*1730*/  SYNCS.PHASECHK.TRANS64.TRYWAIT P1, [UR8], R3 ;  /* 0x00000003ff0075a7 */ /* 0x000e640008020148 */
[----:B-1----:R-:W-:Y:S05]  /*1740*/  @!P1 BRA `(.L_x_22) ;  /* 0x000000a800f09947 */ /* 0x002fea0003800000 */
.L_x_21:
[----:B------:R-:W-:Y:S01]  /*1750*/  UIMAD UR12, UR6, 0x600, UR4 ;  /* 0x00000600060c78a4 */ /* 0x000fe2000f8e0204 */
[----:B------:R-:W-:Y:S01]  /*1760*/  WARPGROUP.ARRIVE ;  /* 0x00000000000079c5 */ /* 0x000fe20000000000 */
[----:B------:R-:W-:Y:S01]  /*1770*/  ULEA UR13, UR6, UR5, 0xa ;  /* 0x00000005060d7291 */ /* 0x000fe2000f8e503f */
[----:B------:R-:W-:Y:S01]  /*1780*/  UMOV UR9, 0x40000040 ;  /* 0x4000004000097882 */ /* 0x000fe20000000000 */
[----:B------:R-:W-:-:S03]  /*1790*/  UMOV UR11, 0x40000040 ;  /* 0x40000040000b7882 */ /* 0x000fc60000000000 */
[----:B------:R-:W-:Y:S02]  /*17a0*/  UMOV UR8, UR12 ;  /* 0x0000000c00087c82 */ /* 0x000fe40008000000 */
[----:B------:R-:W-:Y:S02]  /*17b0*/  UMOV UR10, UR13 ;  /* 0x0000000d000a7c82 */ /* 0x000fe40008000000 */
        /* <DEDUP_REMOVED lines=44> */
[----:B------:R-:W-:Y:S01]  /*1a80*/  BPT.TRAP 0x1 ;  /* 0x000000040000795c */ /* 0x000fe20000300000 */
.L_x_23:
[----:B------:R-:W-:Y:S01]  /*1a90*/  ULEA UR8, UR7, UR14, 0x3 ;  /* 0x0000000e07087291 */ /* 0x000fe2000f8e183f */
[----:B------:R-:W-:-:S03]  /*1aa0*/  ISETP.GT.U32.AND P1, PT, R19, 0x1, PT ;  /* 0x000000011300780c */ /* 0x000fc60003f24070 */
[----:B------:R-:W-:-:S04]  /*1ab0*/  UIADD3 UR8, UR8, 0x28, URZ ;  /* 0x0000002808087890 */ /* 0x000fc8000fffe03f */
[----:B------:R-:W-:-:S09]  /*1ac0*/  UPRMT UR8, URZ, 0x654, UR8 ;  /* 0x000006543f087896 */ /* 0x000fd20008000008 */
[----:B------:R-:W-:Y:S01]  /*1ad0*/  SYNCS.ARRIVE.TRANS64.RED.A1T0 RZ, [UR8], RZ ;  /* 0x000000ffffff79a7 */ /* 0x000fe20008100408 */
[----:B------:R-:W-:Y:S05]  /*1ae0*/  @P1 BRA `(.L_x_24) ;  /* 0x0000000000041947 */ /* 0x000fea0003800000 */
[----:B------:R-:W-:Y:S01]  /*1af0*/  BPT.TRAP 0x1 ;  /* 0x000000040000795c */ /* 0x000fe20000300000 */
.L_x_24:
[----:B------:R-:W-:Y:S01]  /*1b00*/  UIADD3 UR6, UR6, 0x1, URZ ;  /* 0x0000000106067890 */ /* 0x000fe2000fffe03f */
[C---:B------:R-:W-:Y:S01]  /*1b10*/  ISETP.GT.AND P1, PT, R0.reuse, 0x1, PT ;  /* 0x000000010000780c */ /* 0x040fe20003f24270 */
[----:B------:R-:W-:Y:S01]  /*1b20*/  UIADD3 UR7, UR7, 0x1, URZ ;  /* 0x0000000107077890 */ /* 0x000fe2000fffe03f */
[----:B------:R-:W-:Y:S01]  /*1b30*/  VIADD R0, R0, 0xffffffff ;  /* 0xffffffff00007836 */ /* 0x000fe20000000000 */
[----:B------:R-:W-:Y:S02]  /*1b40*/  UISETP.NE.AND UP0, UPT, UR6, 0x5, UPT ;  /* 0x000000050600788c */ /* 0x000fe4000bf05270 */
[----:B------:R-:W-:Y:S02]  /*1b50*/  UISETP.NE.AND UP1, UPT, UR7, 0x5, UPT ;  /* 0x000000050700788c */ /* 0x000fe4000bf25270 */
[----:B------:R-:W-:Y:S02]  /*1b60*/  USEL UR8, URZ, 0x1, UP0 ;  /* 0x000000013f087887 */ /* 0x000fe40008000000 */
[----:B------:R-:W-:-:S02]  /*1b70*/  USEL UR6, UR6, URZ, UP0 ;  /* 0x0000003f06067287 */ /* 0x000fc40008000000 */
[----:B------:R-:W-:Y:S02]  /*1b80*/  USEL UR7, UR7, URZ, UP1 ;  /* 0x0000003f07077287 */ /* 0x000fe40008800000 */
[----:B------:R-:W-:Y:S01]  /*1b90*/  LOP3.LUT R5, R5, UR8, RZ, 0x3c, !PT ;  /* 0x0000000805057c12 */ /* 0x000fe2000f8e3cff */
[----:B------:R-:W-:Y:S09]  /*1ba0*/  @P1 BRA `(.L_x_25) ;  /* 0xfffffff800b41947 */ /* 0x000ff2000383ffff */
.L_x_18:
[----:B------:R-:W2:Y:S02]  /*1bb0*/  LDC R0, c[0x0][0x28c] ;  /* 0x0000a300ff007b82 */ /* 0x000ea40000000800 */
[----:B--2---:R-:W-:-:S13]  /*1bc0*/  ISETP.GE.AND P1, PT, R0, 0x1, PT ;  /* 0x000000010000780c */ /* 0x004fda0003f26270 */
[----:B------:R-:W-:Y:S05]  /*1bd0*/  @!P1 BRA `(.L_x_26) ;  /* 0x0000000000489947 */ /* 0x000fea0003800000 */
[----:B------:R-:W-:Y:S05]  /*1be0*/  @!P0 BRA `(.L_x_27) ;  /* 0x0000000000048947 */ /* 0x000fea0003800000 */
[----:B------:R-:W-:Y:S01]  /*1bf0*/  BPT.TRAP 0x1 ;  /* 0x000000040000795c */ /* 0x000fe20000300000 */
.L_x_27:
[----:B------:R-:W2:Y:S01]  /*1c00*/  S2UR UR7, SR_CgaCtaId ;  /* 0x00000000000779c3 */ /* 0x000ea20000008800 */
[----:B------:R-:W-:Y:S01]  /*1c10*/  UISETP.LT.AND UP0, UPT, UR40, 0x1, UPT ;  /* 0x000000012800788c */ /* 0x000fe2000bf01270 */
[----:B------:R-:W-:-:S03]  /*1c20*/  ISETP.GT.U32.AND P0, PT, R19, 0x1, PT ;  /* 0x000000011300780c */ /* 0x000fc60003f04070 */
[----:B------:R-:W-:-:S04]  /*1c30*/  USEL UR6, UR40, 0x1, UP0 ;  /* 0x0000000128067887 */ /* 0x000fc80008000000 */
[----:B------:R-:W-:-:S04]  /*1c40*/  UIADD3 UR6, UR39, UR40, -UR6 ;  /* 0x0000002827067290 */ /* 0x000fc8000fffe806 */
[----:B------:R-:W-:-:S04]  /*1c50*/  UIMAD.WIDE.U32 UR4, UR6, -0x33333333, URZ ;  /* 0xcccccccd060478a5 */ /* 0x000fc8000f8e003f */
[----:B------:R-:W-:-:S03]  /*1c60*/  USHF.R.U32.HI UR4, URZ, 0x2, UR5 ;  /* 0x000000023f047899 */ /* 0x000fc60008011605 */
[----:B------:R-:W-:Y:S01]  /*1c70*/  UMOV UR5, 0x400 ;  /* 0x0000040000057882 */ /* 0x000fe20000000000 */
[----:B------:R-:W-:Y:S02]  /*1c80*/  UIMAD UR6, UR4, -0x5, UR6 ;  /* 0xfffffffb040678a4 */ /* 0x000fe4000f8e0206 */
[----:B--2---:R-:W-:-:S04]  /*1c90*/  ULEA UR5, UR7, UR5, 0x18 ;  /* 0x0000000507057291 */ /* 0x004fc8000f8ec03f */
[----:B------:R-:W-:-:S04]  /*1ca0*/  ULEA UR6, UR6, UR5, 0x3 ;  /* 0x0000000506067291 */ /* 0x000fc8000f8e183f */
[----:B------:R-:W-:-:S04]  /*1cb0*/  UIADD3 UR6, UR6, 0x28, URZ ;  /* 0x0000002806067890 */ /* 0x000fc8000fffe03f */
[----:B------:R-:W-:-:S09]  /*1cc0*/  UPRMT UR6, URZ, 0x654, UR6 ;  /* 0x000006543f067896 */ /* 0x000fd20008000006 */
[----:B------:R-:W-:Y:S01]  /*1cd0*/  SYNCS.ARRIVE.TRANS64.RED.A1T0 RZ, [UR6], RZ ;  /* 0x000000ffffff79a7 */ /* 0x000fe20008100406 */
[----:B------:R-:W-:Y:S05]  /*1ce0*/  @P0 BRA `(.L_x_26) ;  /* 0x0000000000040947 */ /* 0x000fea0003800000 */
[----:B------:R-:W-:Y:S01]  /*1cf0*/  BPT.TRAP 0x1 ;  /* 0x000000040000795c */ /* 0x000fe20000300000 */
.L_x_26:
[----:B01----:R-:W0:Y:S01]  /*1d00*/  LDC R5, c[0x0][0x288] ;  /* 0x0000a200ff057b82 */ /* 0x003e220000000800 */
[----:B------:R-:W-:Y:S01]  /*1d10*/  LOP3.LUT R0, R22, 0x1, RZ, 0xc0, !PT ;  /* 0x0000000116007812 */ /* 0x000fe200078ec0ff */
[----:B------:R-:W-:Y:S01]  /*1d20*/  IMAD.SHL.U32 R153, R153, 0x80, RZ ;  /* 0x0000008099997824 */ /* 0x000fe200078e00ff */
[----:B------:R-:W-:Y:S01]  /*1d30*/  SHF.R.U32.HI R3, RZ, 0x2, R18 ;  /* 0x00000002ff037819 */ /* 0x000fe20000011612 */
[----:B------:R-:W-:Y:S01]  /*1d40*/  UIADD3 UR39, UR40, UR39, URZ ;  /* 0x0000002728277290 */ /* 0x000fe2000fffe03f */
[----:B------:R-:W-:Y:S01]  /*1d50*/  LOP3.LUT R4, R18, 0x60, RZ, 0xc0, !PT ;  /* 0x0000006012047812 */ /* 0x000fe200078ec0ff */
[----:B------:R-:W-:Y:S01]  /*1d60*/  IMAD.SHL.U32 R8, R0, 0x40, RZ ;  /* 0x0000004000087824 */ /* 0x000fe200078e00ff */
[----:B------:R-:W-:Y:S01]  /*1d70*/  LOP3.LUT R3, R3, 0x7, RZ, 0xc0, !PT ;  /* 0x0000000703037812 */ /* 0x000fe200078ec0ff */
[----:B------:R-:W-:Y:S01]  /*1d80*/  UISETP.GT.U32.AND UP0, UPT, UR39, 0x4, UPT ;  /* 0x000000042700788c */ /* 0x000fe2000bf04070 */
[----:B------:R-:W-:Y:S01]  /*1d90*/  SHF.R.U32.HI R4, RZ, 0x1, R4 ;  /* 0x00000001ff047819 */ /* 0x000fe20000011604 */
[----:B------:R-:W-:Y:S01]  /*1da0*/  ULDC UR7, c[0x0][0x284] ;  /* 0x0000a10000077ab9 */ /* 0x000fe20000000800 */
[--C-:B------:R-:W-:Y:S01]  /*1db0*/  LOP3.LUT R8, R8, 0x40, R3.reuse, 0xe2, !PT ;  /* 0x0000004008087812 */ /* 0x100fe200078ee203 */
[----:B------:R-:W-:Y:S01]  /*1dc0*/  UISETP.LT.U32.AND UP0, UPT, UR40, 0x5, UP0 ;  /* 0x000000052800788c */ /* 0x000fe20008701070 */
[-C--:B------:R-:W-:Y:S01]  /*1dd0*/  IADD3 R3, RZ, -R4.reuse, -R3 ;  /* 0x80000004ff037210 */ /* 0x080fe20007ffe803 */
[----:B------:R-:W-:Y:S01]  /*1de0*/  UISETP.GE.U32.AND UP1, UPT, UR40, 0x5, UPT ;  /* 0x000000052800788c */ /* 0x000fe2000bf26070 */
[----:B------:R-:W-:Y:S01]  /*1df0*/  LOP3.LUT R8, R8, R4, RZ, 0xfc, !PT ;  /* 0x0000000408087212 */ /* 0x000fe200078efcff */
[----:B------:R-:W-:Y:S01]  /*1e00*/  IMAD.SHL.U32 R4, R18, 0x2, RZ ;  /* 0x0000000212047824 */ /* 0x000fe200078e00ff */
[----:B------:R-:W-:Y:S01]  /*1e10*/  SHF.R.S32.HI R21, RZ, 0x1f, R23 ;  /* 0x0000001fff157819 */ /* 0x000fe20000011417 */
[----:B------:R-:W-:Y:S01]  /*1e20*/  IMAD R3, R0, -0x40, R3 ;  /* 0xffffffc000037824 */ /* 0x000fe200078e0203 */
[----:B------:R-:W-:Y:S01]  /*1e30*/  LOP3.LUT R0, R18, 0x3, RZ, 0xc0, !PT ;  /* 0x0000000312007812 */ /* 0x000fe200078ec0ff */
[----:B------:R-:W-:Y:S01]  /*1e40*/  ULDC.64 UR8, c[0x0][0x5d0] ;  /* 0x0001740000087ab9 */ /* 0x000fe20000000a00 */
[----:B------:R-:W-:Y:S01]  /*1e50*/  LOP3.LUT R4, R153, 0x6, R4, 0xf8, !PT ;  /* 0x0000000699047812 */ /* 0x000fe200078ef804 */
[----:B------:R-:W-:Y:S01]  /*1e60*/  UIMAD.WIDE.U32 UR4, UR39, -0x33333333, URZ ;  /* 0xcccccccd270478a5 */ /* 0x000fe2000f8e003f */
[----:B------:R-:W-:Y:S01]  /*1e70*/  IMAD R6, R21, UR8, RZ ;  /* 0x0000000815067c24 */ /* 0x000fe2000f8e02ff */
[----:B0-----:R-:W-:Y:S01]  /*1e80*/  ISETP.GE.AND P0, PT, R153, R5, PT ;  /* 0x000000059900720c */ /* 0x001fe20003f06270 */
[----:B------:R-:W-:Y:S01]  /*1e90*/  IMAD R10, R0, -0x2, R5 ;  /* 0xfffffffe000a7824 */ /* 0x000fe200078e0205 */
[----:B------:R-:W-:Y:S01]  /*1ea0*/  USEL UR6, URZ, 0x1, !UP0 ;  /* 0x000000013f067887 */ /* 0x000fe2000c000000 */
[----:B------:R-:W-:Y:S01]  /*1eb0*/  IMAD R0, R152, 0xc0, RZ ;  /* 0x000000c098007824 */ /* 0x000fe200078e02ff */
[----:B------:R-:W-:Y:S01]  /*1ec0*/  SHF.R.S32.HI R5, RZ, 0x1f, R4 ;  /* 0x0000001fff057819 */ /* 0x000fe20000011404 */
[----:B------:R-:W-:Y:S01]  /*1ed0*/  USHF.R.U32.HI UR4, URZ, 0x2, UR5 ;  /* 0x000000023f047899 */ /* 0x000fe20008011605 */
[----:B------:R-:W-:Y:S01]  /*1ee0*/  MOV R9, RZ ;  /* 0x000000ff00097202 */ /* 0x000fe20000000f00 */
[----:B------:R-:W-:Y:S01]  /*1ef0*/  ULOP3.LUT UR38, UR38, UR6, URZ, 0x3c, !UPT ;  /* 0x0000000626267292 */ /* 0x000fe2000f8e3c3f */
[C---:B------:R-:W-:Y:S01]  /*1f00*/  ISETP.GE.OR P0, PT, R0.reuse, UR7, P0 ;  /* 0x0000000700007c0c */ /* 0x040fe20008706670 */
[C---:B------:R-:W-:Y:S01]  /*1f10*/  IMAD R11, R23.reuse, UR9, R6 ;  /* 0x00000009170b7c24 */ /* 0x040fe2000f8e0206 */
[----:B------:R-:W-:Y:S01]  /*1f20*/  UIMAD UR39, UR4, -0x5, UR39 ;  /* 0xfffffffb042778a4 */ /* 0x000fe2000f8e0227 */
[----:B------:R-:W-:Y:S01]  /*1f30*/  IMAD.WIDE.U32 R6, R23, UR8, R4 ;  /* 0x0000000817067c25 */ /* 0x000fe2000f8e0004 */
[----:B------:R-:W-:Y:S01]  /*1f40*/  IADD3 R3, -R0, UR7, R3 ;  /* 0x0000000700037c10 */ /* 0x000fe2000fffe103 */
[----:B------:R-:W-:-:S02]  /*1f50*/  @UP1 ULOP3.LUT UR38, UR38, 0x1, UR4, 0x78, !UPT ;  /* 0x0000000126261892 */ /* 0x000fc4000f8e7804 */
[----:B------:R-:W-:-:S04]  /*1f60*/  IMAD.WIDE R8, R152, 0xc0, R8 ;  /* 0x000000c098087825 */ /* 0x000fc800078e0208 */
[----:B------:R-:W-:Y:S02]  /*1f70*/  IMAD.IADD R0, R10, 0x1, -R153 ;  /* 0x000000010a007824 */ /* 0x000fe400078e0a99 */
[----:B------:R-:W-:Y:S02]  /*1f80*/  IMAD.IADD R11, R7, 0x1, R11 ;  /* 0x00000001070b7824 */ /* 0x000fe400078e020b */
[----:B------:R-:W-:Y:S02]  /*1f90*/  IMAD.MOV.U32 R152, RZ, RZ, -0x1 ;  /* 0xffffffffff987424 */ /* 0x000fe400078e00ff */
[----:B------:R-:W-:Y:S01]  /*1fa0*/  IMAD.MOV.U32 R10, RZ, RZ, R6 ;  /* 0x000000ffff0a7224 */ /* 0x000fe200078e0006 */
[----:B------:R-:W-:Y:S06]  /*1fb0*/  @P0 BRA `(.L_x_28) ;  /* 0x0000008400680947 */ /* 0x000fec0003800000 */
[----:B------:R-:W0:Y:S01]  /*1fc0*/  LDC.64 R6, c[0x0][0x5c8] ;  /* 0x00017200ff067b82 */ /* 0x000e220000000a00 */
[----:B-----5:R-:W-:Y:S01]  /*1fd0*/  FSETP.NEU.AND P0, PT, R155, RZ, PT ;  /* 0x000000ff9b00720b */ /* 0x020fe20003f0d000 */
[----:B------:R-:W-:Y:S01]  /*1fe0*/  BSSY B0, `(.L_x_28) ;  /* 0x0000857000007945 */ /* 0x000fe20003800000 */
[----:B------:R-:W-:-:S04]  /*1ff0*/  ISETP.GT.AND P3, PT, R3, RZ, PT ;  /* 0x000000ff0300720c */ /* 0x000fc80003f64270 */
[----:B------:R-:W-:Y:S01]  /*2000*/  ISETP.GT.AND P1, PT, R0, RZ, P3 ;  /* 0x000000ff0000720c */ /* 0x000fe20001f24270 */
[-C--:B0-----:R-:W-:Y:S02]  /*2010*/  IMAD R12, R9, R6.reuse, RZ ;  /* 0x00000006090c7224 */ /* 0x081fe400078e02ff */
[----:B------:R-:W-:-:S04]  /*2020*/  IMAD.WIDE.U32 R166, R8, R6, R10 ;  /* 0x0000000608a67225 */ /* 0x000fc800078e000a */
[----:B------:R-:W-:-:S04]  /*2030*/  IMAD R11, R8, R7, R12 ;  /* 0x00000007080b7224 */ /* 0x000fc800078e020c */
[----:B------:R-:W-:Y:S01]  /*2040*/  IMAD.IADD R169, R167, 0x1, R11 ;  /* 0x00000001a7a97824 */ /* 0x000fe200078e020b */
[----:B------:R-:W-:Y:S06]  /*2050*/  @!P0 BRA `(.L_x_29) ;  /* 0x0000006000088947 */ /* 0x000fec0003800000 */
[----:B------:R-:W0:Y:S01]  /*2060*/  LDC.64 R12, c[0x0][0x5b8] ;  /* 0x00016e00ff0c7b82 */ /* 0x000e220000000a00 */
[----:B------:R-:W-:-:S07]  /*2070*/  ULDC.64 UR4, c[0x0][0x5c0] ;  /* 0x0001700000047ab9 */ /* 0x000fce0000000a00 */
[----:B------:R-:W1:Y:S08]  /*2080*/  LDC.64 R14, c[0x0][0x5b0] ;  /* 0x00016c00ff0e7b82 */ /* 0x000e700000000a00 */
[----:B------:R-:W2:Y:S01]  /*2090*/  LDC.64 R10, c[0x0][0x5a8] ;  /* 0x00016a00ff0a7b82 */ /* 0x000ea20000000a00 */
[----:B0-----:R-:W-:-:S04]  /*20a0*/  IMAD R20, R21, R12, RZ ;  /* 0x0000000c15147224 */ /* 0x001fc800078e02ff */
[C---:B------:R-:W-:Y:S02]  /*20b0*/  IMAD R13, R23.reuse, R13, R20 ;  /* 0x0000000d170d7224 */ /* 0x040fe400078e0214 */
[----:B------:R-:W-:-:S04]  /*20c0*/  IMAD.WIDE.U32 R20, R23, R12, R4 ;  /* 0x0000000c17147225 */ /* 0x000fc800078e0004 */
[-C--:B-1----:R-:W-:Y:S02]  /*20d0*/  IMAD R153, R9, R14.reuse, RZ ;  /* 0x0000000e09997224 */ /* 0x082fe400078e02ff */
[----:B------:R-:W-:Y:S02]  /*20e0*/  IMAD.IADD R157, R21, 0x1, R13 ;  /* 0x00000001159d7824 */ /* 0x000fe400078e020d */
[----:B------:R-:W-:Y:S02]  /*20f0*/  IMAD.MOV.U32 R156, RZ, RZ, R20 ;  /* 0x000000ffff9c7224 */ /* 0x000fe400078e0014 */
[C---:B------:R-:W-:Y:S02]  /*2100*/  IMAD R165, R8.reuse, R15, R153 ;  /* 0x0000000f08a57224 */ /* 0x040fe400078e0299 */
[----:B------:R-:W-:-:S04]  /*2110*/  IMAD.WIDE.U32 R158, R8, R14, R156 ;  /* 0x0000000e089e7225 */ /* 0x000fc800078e009c */
[----:B------:R-:W-:Y:S01]  /*2120*/  IMAD.IADD R153, R159, 0x1, R165 ;  /* 0x000000019f997824 */ /* 0x000fe200078e02a5 */
[----:B--2---:R-:W-:-:S04]  /*2130*/  LEA R160, P0, R158, R10, 0x1 ;  /* 0x0000000a9ea07211 */ /* 0x004fc800078008ff */
[----:B------:R-:W-:-:S05]  /*2140*/  LEA.HI.X R161, R158, R11, R153, 0x1, P0 ;  /* 0x0000000b9ea17211 */ /* 0x000fca00000f0c99 */
[----:B------:R-:W2:Y:S01]  /*2150*/  @P1 LDG.E.LTC128B.U16 R153, desc[UR36][R160.64] ;  /* 0x00000024a0991981 */ /* 0x000ea2000c1e1520 */
[----:B------:R-:W-:Y:S01]  /*2160*/  IMAD.WIDE.U32 R162, R8, R14, R4 ;  /* 0x0000000e08a27225 */ /* 0x000fe200078e0004 */
[----:B------:R-:W-:Y:S01]  /*2170*/  ISETP.GT.AND P2, PT, R0, 0x1, P3 ;  /* 0x000000010000780c */ /* 0x000fe20001f44270 */
[----:B------:R-:W-:Y:S03]  /*2180*/  BSSY B1, `(.L_x_30) ;  /* 0x0000012000017945 */ /* 0x000fe60003800000 */
[----:B------:R-:W-:-:S03]  /*2190*/  IADD3 R163, R165, R163, RZ ;  /* 0x000000a3a5a37210 */ /* 0x000fc60007ffe0ff */
[----:B------:R-:W-:-:S04]  /*21a0*/  IMAD.WIDE.U32 R162, R23, R12, R162 ;  /* 0x0000000c17a27225 */ /* 0x000fc800078e00a2 */
[----:B--2---:R-:W-:-:S04]  /*21b0*/  IMAD.U32 R158, R153, 0x10000, RZ ;  /* 0x00010000999e7824 */ /* 0x004fc800078e00ff */
[----:B------:R-:W-:Y:S01]  /*21c0*/  FMUL R159, R158, R155 ;  /* 0x0000009b9e9f7220 */ /* 0x000fe20000400000 */
[----:B------:R-:W-:-:S03]  /*21d0*/  LEA R158, P0, R166, UR4, 0x1 ;  /* 0x00000004a69e7c11 */ /* 0x000fc6000f8008ff */
[----:B------:R-:W-:Y:S01]  /*21e0*/  FFMA R159, R88, R154, R159 ;  /* 0x0000009a589f7223 */ /* 0x000fe2000000009f */
[----:B------:R-:W-:-:S04]  /*21f0*/  IMAD.IADD R88, R13, 0x1, R163 ;  /* 0x000000010d587824 */ /* 0x000fc800078e02a3 */
[----:B------:R-:W-:Y:S02]  /*2200*/  F2FP.BF16.F32.PACK_AB R161, RZ, R159 ;  /* 0x0000009fffa1723e */ /* 0x000fe400000010ff */
[----:B------:R-:W-:Y:S02]  /*2210*/  LEA.HI.X R159, R166, UR5, R169, 0x1, P0 ;  /* 0x00000005a69f7c11 */ /* 0x000fe400080f0ca9 */
[----:B------:R-:W-:Y:S02]  /*2220*/  PRMT R163, R161, 0x7610, R163 ;  /* 0x00007610a1a37816 */ /* 0x000fe400000000a3 */
[----:B------:R-:W-:-:S03]  /*2230*/  LEA R160, P0, R162, R10, 0x1 ;  /* 0x0000000aa2a07211 */ /* 0x000fc600078008ff */
[----:B------:R0:W-:Y:S01]  /*2240*/  @P1 STG.E.U16 desc[UR36][R158.64], R163 ;  /* 0x000000a39e001986 */ /* 0x0001e2000c101524 */
[----:B------:R-:W-:Y:S01]  /*2250*/  LEA.HI.X R161, R162, R11, R88, 0x1, P0 ;  /* 0x0000000ba2a17211 */ /* 0x000fe200000f0c58 */
[C---:B------:R-:W-:Y:S01]  /*2260*/  IMAD.SHL.U32 R162, R14.reuse, 0x8, RZ ;  /* 0x000000080ea27824 */ /* 0x040fe200078e00ff */
[----:B0-----:R-:W-:Y:S01]  /*2270*/  SHF.L.U64.HI R163, R14, 0x3, R15 ;  /* 0x000000030ea37819 */ /* 0x001fe2000001020f */
[----:B------:R-:W-:Y:S06]  /*2280*/  @!P2 BRA `(.L_x_31) ;  /* 0x000000000004a947 */ /* 0x000fec0003800000 */
[----:B------:R0:W5:Y:S02]  /*2290*/  LDG.E.LTC128B.U16 R153, desc[UR36][R160.64+0x2] ;  /* 0x00000224a0997981 */ /* 0x000164000c1e1520 */
.L_x_31:
[----:B------:R-:W-:Y:S05]  /*22a0*/  BSYNC B1 ;  /* 0x0000000000017941 */ /* 0x000fea0003800000 */
.L_x_30:
[----:B------:R-:W-:Y:S01]  /*22b0*/  IMAD.WIDE.U32 R168, R8, R14, R162 ;  /* 0x0000000e08a87225 */ /* 0x000fe200078e00a2 */
[----:B------:R-:W-:Y:S02]  /*22c0*/  ISETP.GT.AND P0, PT, R3, 0x8, PT ;  /* 0x000000080300780c */ /* 0x000fe40003f04270 */
[C---:B-----5:R-:W-:Y:S01]  /*22d0*/  PRMT R170, R153.reuse, 0x7610, R170 ;  /* 0x0000761099aa7816 */ /* 0x060fe200000000aa */
[----:B------:R-:W-:Y:S01]  /*22e0*/  IMAD.U32 R88, R153, 0x10000, RZ ;  /* 0x0001000099587824 */ /* 0x000fe200078e00ff */
[----:B------:R-:W-:Y:S01]  /*22f0*/  ISETP.GT.AND P1, PT, R0, RZ, P0 ;  /* 0x000000ff0000720c */ /* 0x000fe20000724270 */
[----:B------:R-:W-:Y:S01]  /*2300*/  IMAD.IADD R169, R165, 0x1, R169 ;  /* 0x00000001a5a97824 */ /* 0x000fe200078e02a9 */
[----:B------:R-:W-:Y:S01]  /*2310*/  IADD3 R165, P4, R20, R168, RZ ;  /* 0x000000a814a57210 */ /* 0x000fe20007f9e0ff */
[----:B------:R-:W-:-:S04]  /*2320*/  FMUL R88, R88, R155 ;  /* 0x0000009b58587220 */ /* 0x000fc80000400000 */
[----:B------:R-:W-:Y:S01]  /*2330*/  FFMA R89, R89, R154, R88 ;  /* 0x0000009a59597223 */ /* 0x000fe20000000058 */
[----:B------:R-:W-:Y:S01]  /*2340*/  IMAD.X R166, R169, 0x1, R157, P4 ;  /* 0x00000001a9a67824 */ /* 0x000fe200020e069d */
[----:B------:R-:W-:-:S03]  /*2350*/  LEA R88, P4, R165, R10, 0x1 ;  /* 0x0000000aa5587211 */ /* 0x000fc600078808ff */
[----:B------:R-:W-:Y:S02]  /*2360*/  F2FP.BF16.F32.PACK_AB R167, RZ, R89 ;  /* 0x00000059ffa7723e */ /* 0x000fe400000010ff */
[----:B------:R-:W-:-:S03]  /*2370*/  LEA.HI.X R89, R165, R11, R166, 0x1, P4 ;  /* 0x0000000ba5597211 */ /* 0x000fc600020f0ca6 */
[----:B------:R1:W-:Y:S04]  /*2380*/  @P2 STG.E.U16 desc[UR36][R158.64+0x2], R167 ;  /* 0x000002a79e002986 */ /* 0x0003e8000c101524 */
[----:B------:R2:W3:Y:S01]  /*2390*/  @P1 LDG.E.LTC128B.U16 R170, desc[UR36][R88.64] ;  /* 0x0000002458aa1981 */ /* 0x0004e2000c1e1520 */
[----:B------:R-:W-:Y:S01]  /*23a0*/  IMAD.SHL.U32 R153, R6, 0x10, RZ ;  /* 0x0000001006997824 */ /* 0x000fe200078e00ff */
[----:B------:R-:W-:Y:S01]  /*23b0*/  IADD3 R168, P2, R4, R168, RZ ;  /* 0x000000a804a87210 */ /* 0x000fe20007f5e0ff */
[----:B------:R-:W-:Y:S04]  /*23c0*/  BSSY B1, `(.L_x_32) ;  /* 0x0000011000017945 */ /* 0x000fe80003800000 */
[----:B------:R-:W-:Y:S01]  /*23d0*/  IMAD.X R169, R5, 0x1, R169, P2 ;  /* 0x0000000105a97824 */ /* 0x000fe200010e06a9 */
[----:B------:R-:W-:Y:S01]  /*23e0*/  ISETP.GT.AND P2, PT, R0, 0x1, P0 ;  /* 0x000000010000780c */ /* 0x000fe20000744270 */
[----:B------:R-:W-:-:S04]  /*23f0*/  IMAD.WIDE.U32 R168, R23, R12, R168 ;  /* 0x0000000c17a87225 */ /* 0x000fc800078e00a8 */
[----:B------:R-:W-:Y:S01]  /*2400*/  IMAD.IADD R169, R13, 0x1, R169 ;  /* 0x000000010da97824 */ /* 0x000fe200078e02a9 */
[----:B--2---:R-:W-:-:S04]  /*2410*/  LEA R88, P5, R168, R10, 0x1 ;  /* 0x0000000aa8587211 */ /* 0x004fc800078a08ff */
[----:B------:R-:W-:Y:S01]  /*2420*/  LEA.HI.X R89, R168, R11, R169, 0x1, P5 ;  /* 0x0000000ba8597211 */ /* 0x000fe200028f0ca9 */
[----:B---3--:R-:W-:-:S04]  /*2430*/  IMAD.U32 R166, R170, 0x10000, RZ ;  /* 0x00010000aaa67824 */ /* 0x008fc800078e00ff */
[----:B------:R-:W-:Y:S01]  /*2440*/  FMUL R165, R166, R155 ;  /* 0x0000009ba6a57220 */ /* 0x000fe20000400000 */
[----:B------:R-:W-:-:S03]  /*2450*/  IADD3 R166, P4, R153, R158, RZ ;  /* 0x0000009e99a67210 */ /* 0x000fc60007f9e0ff */
[----:B------:R-:W-:Y:S01]  /*2460*/  FFMA R90, R90, R154, R165 ;  /* 0x0000009a5a5a7223 */ /* 0x000fe200000000a5 */
[----:B------:R-:W-:-:S04]  /*2470*/  SHF.L.U64.HI R165, R6, 0x4, R7 ;  /* 0x0000000406a57819 */ /* 0x000fc80000010207 */
[----:B------:R-:W-:Y:S02]  /*2480*/  F2FP.BF16.F32.PACK_AB R90, RZ, R90 ;  /* 0x0000005aff5a723e */ /* 0x000fe400000010ff */
[----:B-1----:R-:W-:-:S05]  /*2490*/  IADD3.X R167, R165, R159, RZ, P4, !PT ;  /* 0x0000009fa5a77210 */ /* 0x002fca00027fe4ff */
[----:B------:R1:W-:Y:S01]  /*24a0*/  @P1 STG.E.U16 desc[UR36][R166.64], R90 ;  /* 0x0000005aa6001986 */ /* 0x0003e2000c101524 */
[----:B------:R-:W-:Y:S05]  /*24b0*/  @!P2 BRA `(.L_x_33) ;  /* 0x000000000004a947 */ /* 0x000fea0003800000 */
[----:B------:R2:W5:Y:S02]  /*24c0*/  LDG.E.LTC128B.U16 R170, desc[UR36][R88.64+0x2] ;  /* 0x0000022458aa7981 */ /* 0x000564000c1e1520 */
.L_x_33:
[----:B------:R-:W-:Y:S05]  /*24d0*/  BSYNC B1 ;  /* 0x0000000000017941 */ /* 0x000fea0003800000 */
.L_x_32:
[----:B-1---5:R-:W-:Y:S01]  /*24e0*/  IMAD.U32 R90, R170, 0x10000, RZ ;  /* 0x00010000aa5a7824 */ /* 0x022fe200078e00ff */
[----:B------:R-:W-:Y:S01]  /*24f0*/  ISETP.GT.AND P1, PT, R0, 0x8, P3 ;  /* 0x000000080000780c */ /* 0x000fe20001f24270 */
[----:B------:R-:W-:Y:S02]  /*2500*/  BSSY B1, `(.L_x_34) ;  /* 0x000000a000017945 */ /* 0x000fe40003800000 */
[----:B------:R-:W-:-:S04]  /*2510*/  FMUL R90, R90, R155 ;  /* 0x0000009b5a5a7220 */ /* 0x000fc80000400000 */
[----:B------:R-:W-:Y:S01]  /*2520*/  FFMA R90, R91, R154, R90 ;  /* 0x0000009a5b5a7223 */ /* 0x000fe2000000005a */
[----:B------:R-:W-:-:S04]  /*2530*/  @P2 IMAD.MOV.U32 R91, RZ, RZ, R167 ;  /* 0x000000ffff5b2224 */ /* 0x000fc800078e00a7 */
[----:B------:R-:W-:-:S04]  /*2540*/  F2FP.BF16.F32.PACK_AB R90, RZ, R90 ;  /* 0x0000005aff5a723e */ /* 0x000fc800000010ff */
[----:B------:R-:W-:Y:S01]  /*2550*/  PRMT R168, R90, 0x7610, R168 ;  /* 0x000076105aa87816 */ /* 0x000fe200000000a8 */
[----:B------:R-:W-:-:S05]  /*2560*/  @P2 IMAD.MOV.U32 R90, RZ, RZ, R166 ;  /* 0x000000ffff5a2224 */ /* 0x000fca00078e00a6 */
[----:B------:R1:W-:Y:S01]  /*2570*/  @P2 STG.E.U16 desc[UR36][R90.64+0x2], R168 ;  /* 0x000002a85a002986 */ /* 0x0003e2000c101524 */
[----:B------:R-:W-:Y:S05]  /*2580*/  @!P1 BRA `(.L_x_35) ;  /* 0x0000000000049947 */ /* 0x000fea0003800000 */
[----:B------:R3:W5:Y:S02]  /*2590*/  LDG.E.LTC128B.U16 R170, desc[UR36][R160.64+0x10] ;  /* 0x00001024a0aa7981 */ /* 0x000764000c1e1520 */
.L_x_35:
[----:B------:R-:W-:Y:S05]  /*25a0*/  BSYNC B1 ;  /* 0x0000000000017941 */ /* 0x000fea0003800000 */
.L_x_34:
[----:B-1---5:R-:W-:Y:S01]  /*25b0*/  IMAD.U32 R90, R170, 0x10000, RZ ;  /* 0x00010000aa5a7824 */ /* 0x022fe200078e00ff */
[----:B------:R-:W-:Y:S01]  /*25c0*/  ISETP.GT.AND P2, PT, R0, 0x9, P3 ;  /* 0x000000090000780c */ /* 0x000fe20001f44270 */
[----:B------:R-:W-:Y:S02]  /*25d0*/  BSSY B1, `(.L_x_36) ;  /* 0x000000a000017945 */ /* 0x000fe40003800000 */
[----:B------:R-:W-:Y:S01]  /*25e0*/  FMUL R91, R90, R155 ;  /* 0x0000009b5a5b7220 */ /* 0x000fe20000400000 */
[----:B------:R-:W-:-:S03]  /*25f0*/  @P1 IMAD.MOV.U32 R90, RZ, RZ, R158 ;  /* 0x000000ffff5a1224 */ /* 0x000fc600078e009e */
[----:B------:R-:W-:-:S05]  /*2600*/  FFMA R91, R92, R154, R91 ;  /* 0x0000009a5c5b7223 */ /* 0x000fca000000005b */
[----:B------:R-:W-:-:S04]  /*2610*/  F2FP.BF16.F32.PACK_AB R91, RZ, R91 ;  /* 0x0000005bff5b723e */ /* 0x000fc800000010ff */
[----:B------:R-:W-:Y:S01]  /*2620*/  PRMT R92, R91, 0x7610, R92 ;  /* 0x000076105b5c7816 */ /* 0x000fe2000000005c */
[----:B------:R-:W-:-:S05]  /*2630*/  @P1 IMAD.MOV.U32 R91, RZ, RZ, R159 ;  /* 0x000000ffff5b1224 */ /* 0x000fca00078e009f */
[----:B------:R1:W-:Y:S01]  /*2640*/  @P1 STG.E.U16 desc[UR36][R90.64+0x10], R92 ;  /* 0x0000105c5a001986 */ /* 0x0003e2000c101524 */
[----:B------:R-:W-:Y:S05]  /*2650*/  @!P2 BRA `(.L_x_37) ;  /* 0x000000000004a947 */ /* 0x000fea0003800000 */
[----:B------:R4:W5:Y:S02]  /*2660*/  LDG.E.LTC128B.U16 R170, desc[UR36][R160.64+0x12] ;  /* 0x00001224a0aa7981 */ /* 0x000964000c1e1520 */
.L_x_37:
[----:B------:R-:W-:Y:S05]  /*2670*/  BSYNC B1 ;  /* 0x0000000000017941 */ /* 0x000fea0003800000 */
.L_x_36:
[----:B-1---5:R-:W-:Y:S01]  /*2680*/  IMAD.U32 R90, R170, 0x10000, RZ ;  /* 0x00010000aa5a7824 */ /* 0x022fe200078e00ff */
[----:B------:R-:W-:Y:S01]  /*2690*/  ISETP.GT.AND P1, PT, R0, 0x8, P0 ;  /* 0x000000080000780c */ /* 0x000fe20000724270 */
[----:B------:R-:W-:Y:S01]  /*26a0*/  @P2 IMAD.MOV.U32 R91, RZ, RZ, R159 ;  /* 0x000000ffff5b2224 */ /* 0x000fe200078e009f */
[----:B------:R-:W-:Y:S01]  /*26b0*/  BSSY B1, `(.L_x_38) ;  /* 0x0000009000017945 */ /* 0x000fe20003800000 */
[----:B------:R-:W-:-:S04]  /*26c0*/  FMUL R90, R90, R155 ;  /* 0x0000009b5a5a7220 */ /* 0x000fc80000400000 */
[----:B------:R-:W-:-:S05]  /*26d0*/  FFMA R90, R93, R154, R90 ;  /* 0x0000009a5d5a7223 */ /* 0x000fca000000005a */
[----:B------:R-:W-:-:S04]  /*26e0*/  F2FP.BF16.F32.PACK_AB R90, RZ, R90 ;  /* 0x0000005aff5a723e */ /* 0x000fc800000010ff */
[----:B------:R-:W-:Y:S01]  /*26f0*/  PRMT R92, R90, 0x7610, R92 ;  /* 0x000076105a5c7816 */ /* 0x000fe2000000005c */
[----:B------:R-:W-:-:S05]  /*2700*/  @P2 IMAD.MOV.U32 R90, RZ, RZ, R158 ;  /* 0x000000ffff5a2224 */ /* 0x000fca00078e009e */
[----:B------:R1:W-:Y:S01]  /*2710*/  @P2 STG.E.U16 desc[UR36][R90.64+0x12], R92 ;  /* 0x0000125c5a002986 */ /* 0x0003e2000c101524 */
[----:B------:R-:W-:Y:S05]  /*2720*/  @!P1 BRA `(.L_x_39) ;  /* 0x0000000000049947 */ /* 0x000fea0003800000 */
[----:B------:R0:W5:Y:S02]  /*2730*/  LDG.E.LTC128B.U16 R170, desc[UR36][R88.64+0x10] ;  /* 0x0000102458aa7981 */ /* 0x000164000c1e1520 */
.L_x_39:
[----:B------:R-:W-:Y:S05]  /*2740*/  BSYNC B1 ;  /* 0x0000000000017941 */ /* 0x000fea0003800000 */
.L_x_38:
[----:B-1---5:R-:W-:Y:S01]  /*2750*/  SHF.L.U32 R90, R170, 0x10, RZ ;  /* 0x00000010aa5a7819 */ /* 0x022fe200000006ff */
[----:B------:R-:W-:Y:S01]  /*2760*/  BSSY B1, `(.L_x_40) ;  /* 0x000000b000017945 */ /* 0x000fe20003800000 */
[----:B------:R-:W-:-:S03]  /*2770*/  ISETP.GT.AND P2, PT, R0, 0x9, P0 ;  /* 0x000000090000780c */ /* 0x000fc60000744270 */
        /* <DEDUP_REMOVED lines=9> */
.L_x_41:
[----:B------:R-:W-:Y:S05]  /*2810*/  BSYNC B1 ;  /* 0x0000000000017941 */ /* 0x000fea0003800000 */
.L_x_40:
        /* <DEDUP_REMOVED lines=12> */
.L_x_43:
[----:B------:R-:W-:Y:S05]  /*28e0*/  BSYNC B1 ;  /* 0x0000000000017941 */ /* 0x000fea0003800000 */
.L_x_42:
        /* <DEDUP_REMOVED lines=12> */
.L_x_45:
[----:B------:R-:W-:Y:S05]  /*29b0*/  BSYNC B1 ;  /* 0x0000000000017941 */ /* 0x000fea0003800000 */
.L_x_44:
[----:B-1---5:R-:W-:Y:S01]  /*29c0*/  IMAD.U32 R90, R170, 0x10000, RZ ;  /* 0x00010000aa5a7824 */ /* 0x022fe200078e00ff */
[----:B------:R-:W-:Y:S01]  /*29d0*/  ISETP.GT.AND P1, PT, R0, 0x10, P0 ;  /* 0x000000100000780c */ /* 0x000fe20000724270 */
[----:B------:R-:W-:Y:S01]  /*29e0*/  @P2 IMAD.MOV.U32 R91, RZ, RZ, R159 ;  /* 0x000000ffff5b2224 */ /* 0x000fe200078e009f */
[----:B------:R-:W-:Y:S01]  /*29f0*/  BSSY B1, `(.L_x_46) ;  /* 0x0000009000017945 */ /* 0x000fe20003800000 */
[----:B------:R-:W-:-:S04]  /*2a00*/  FMUL R90, R90, R155 ;  /* 0x0000009b5a5a7220 */ /* 0x000fc80000400000 */
[----:B------:R-:W-:-:S05]  /*2a10*/  FFMA R90, R97, R154, R90 ;  /* 0x0000009a615a7223 */ /* 0x000fca000000005a */
[----:B------:R-:W-:-:S04]  /*2a20*/  F2FP.BF16.F32.PACK_AB R90, RZ, R90 ;  /* 0x0000005aff5a723e */ /* 0x000fc800000010ff */
[----:B------:R-:W-:Y:S02]  /*2a30*/  PRMT R92, R90, 0x7610, R92 ;  /* 0x000076105a5c7816 */ /* 0x000fe4000000005c */
[----:B------:R-:W-:-:S05]  /*2a40*/  @P2 MOV R90, R158 ;  /* 0x0000009e005a2202 */ /* 0x000fca0000000f00 */
[----:B------:R1:W-:Y:S01]  /*2a50*/  @P2 STG.E.U16 desc[UR36][R90.64+0x22], R92 ;  /* 0x0000225c5a002986 */ /* 0x0003e2000c101524 */
[----:B------:R-:W-:Y:S05]  /*2a60*/  @!P1 BRA `(.L_x_47) ;  /* 0x0000000000049947 */ /* 0x000fea0003800000 */
[----:B------:R0:W5:Y:S02]  /*2a70*/  LDG.E.LTC128B.U16 R170, desc[UR36][R88.64+0x20] ;  /* 0x0000202458aa7981 */ /* 0x000164000c1e1520 */
.L_x_47:
[----:B------:R-:W-:Y:S05]  /*2a80*/  BSYNC B1 ;  /* 0x0000000000017941 */ /* 0x000fea0003800000 */
.L_x_46:
        /* <DEDUP_REMOVED lines=12> */
.L_x_49:
[----:B------:R-:W-:Y:S05]  /*2b50*/  BSYNC B1 ;  /* 0x0000000000017941 */ /* 0x000fea0003800000 */
.L_x_48:
        /* <DEDUP_REMOVED lines=12> */
.L_x_51:
[----:B------:R-:W-:Y:S05]  /*2c20*/  BSYNC B1 ;  /* 0x0000000000017941 */ /* 0x000fea0003800000 */
.L_x_50:
[----:B-1---5:R-:W-:Y:S01]  /*2c30*/  IMAD.U32 R90, R170, 0x10000, RZ ;  /* 0x00010000aa5a7824 */ /* 0x022fe200078e00ff */
[----:B------:R-:W-:Y:S01]  /*2c40*/  ISETP.GT.AND P2, PT, R0, 0x19, P3 ;  /* 0x000000190000780c */ /* 0x000fe20001f44270 */
[----:B------:R-:W-:Y:S02]  /*2c50*/  BSSY B1, `(.L_x_52) ;  /* 0x000000a000017945 */ /* 0x000fe40003800000 */
[----:B------:R-:W-:Y:S01]  /*2c60*/  FMUL R91, R90, R155 ;  /* 0x0000009b5a5b7220 */ /* 0x000fe20000400000 */
[----:B------:R-:W-:-:S03]  /*2c70*/  @P1 IMAD.MOV.U32 R90, RZ, RZ, R158 ;  /* 0x000000ffff5a1224 */ /* 0x000fc600078e009e */
[----:B------:R-:W-:-:S05]  /*2c80*/  FFMA R91, R100, R154, R91 ;  /* 0x0000009a645b7223 */ /* 0x000fca000000005b */
[----:B------:R-:W-:-:S04]  /*2c90*/  F2FP.BF16.F32.PACK_AB R91, RZ, R91 ;  /* 0x0000005bff5b723e */ /* 0x000fc800000010ff */
[----:B------:R-:W-:Y:S02]  /*2ca0*/  PRMT R92, R91, 0x7610, R92 ;  /* 0x000076105b5c7816 */ /* 0x000fe4000000005c */
[----:B------:R-:W-:-:S05]  /*2cb0*/  @P1 MOV R91, R159 ;  /* 0x0000009f005b1202 */ /* 0x000fca0000000f00 */
[----:B------:R1:W-:Y:S01]  /*2cc0*/  @P1 STG.E.U16 desc[UR36][R90.64+0x30], R92 ;  /* 0x0000305c5a001986 */ /* 0x0003e2000c101524 */
[----:B------:R-:W-:Y:S05]  /*2cd0*/  @!P2 BRA `(.L_x_53) ;  /* 0x000000000004a947 */ /* 0x000fea0003800000 */
[----:B------:R0:W5:Y:S02]  /*2ce0*/  LDG.E.LTC128B.U16 R170, desc[UR36][R160.64+0x32] ;  /* 0x00003224a0aa7981 */ /* 0x000164000c1e1520 */
.L_x_53:
[----:B------:R-:W-:Y:S05]  /*2cf0*/  BSYNC B1 ;  /* 0x0000000000017941 */ /* 0x000fea0003800000 */
.L_x_52:
        /* <DEDUP_REMOVED lines=12> */
.L_x_55:
[----:B------:R-:W-:Y:S05]  /*2dc0*/  BSYNC B1 ;  /* 0x0000000000017941 */ /* 0x000fea0003800000 */
.L_x_54:
        /* <DEDUP_REMOVED lines=12> */
.L_x_57:
[----:B------:R-:W-:Y:S05]  /*2e90*/  BSYNC B1 ;  /* 0x0000000000017941 */ /* 0x000fea0003800000 */
.L_x_56:
        /* <DEDUP_REMOVED lines=12> */
.L_x_59:
[----:B------:R-:W-:Y:S05]  /*2f60*/  BSYNC B1 ;  /* 0x0000000000017941 */ /* 0x000fea0003800000 */
.L_x_58:
        /* <DEDUP_REMOVED lines=12> */
.L_x_61:
[----:B------:R-:W-:Y:S05]  /*3030*/  BSYNC B1 ;  /* 0x0000000000017941 */ /* 0x000fea0003800000 */
.L_x_60:
        /* <DEDUP_REMOVED lines=12> */
.L_x_63:
[----:B------:R-:W-:Y:S05]  /*3100*/  BSYNC B1 ;  /* 0x0000000000017941 */ /* 0x000fea0003800000 */
.L_x_62:
        /* <DEDUP_REMOVED lines=12> */
.L_x_65:
[----:B------:R-:W-:Y:S05]  /*31d0*/  BSYNC B1 ;  /* 0x0000000000017941 */ /* 0x000fea0003800000 */
.L_x_64:
        /* <DEDUP_REMOVED lines=12> */
.L_x_67:
[----:B------:R-:W-:Y:S05]  /*32a0*/  BSYNC B1 ;  /* 0x0000000000017941 */ /* 0x000fea0003800000 */
.L_x_66:
        /* <DEDUP_REMOVED lines=12> */
.L_x_69:
[----:B------:R-:W-:Y:S05]  /*3370*/  BSYNC B1 ;  /* 0x0000000000017941 */ /* 0x000fea0003800000 */
.L_x_68:
        /* <DEDUP_REMOVED lines=12> */
.L_x_71:
[----:B------:R-:W-:Y:S05]  /*3440*/  BSYNC B1 ;  /* 0x0000000000017941 */ /* 0x000fea0003800000 */
.L_x_70:
        /* <DEDUP_REMOVED lines=12> */
.L_x_73:
[----:B------:R-:W-:Y:S05]  /*3510*/  BSYNC B1 ;  /* 0x0000000000017941 */ /* 0x000fea0003800000 */
.L_x_72:
        /* <DEDUP_REMOVED lines=12> */
.L_x_75:
[----:B------:R-:W-:Y:S05]  /*35e0*/  BSYNC B1 ;  /* 0x0000000000017941 */ /* 0x000fea0003800000 */
.L_x_74:
        /* <DEDUP_REMOVED lines=12> */
.L_x_77:
[----:B------:R-:W-:Y:S05]  /*36b0*/  BSYNC B1 ;  /* 0x0000000000017941 */ /* 0x000fea0003800000 */
.L_x_76:
[----:B-1---5:R-:W-:Y:S01]  /*36c0*/  IMAD.U32 R90, R170, 0x10000, RZ ;  /* 0x00010000aa5a7824 */ /* 0x022fe200078e00ff */
[----:B------:R-:W-:Y:S01]  /*36d0*/  @P2 MOV R91, R159 ;  /* 0x0000009f005b2202 */ /* 0x000fe20000000f00 */
[----:B------:R-:W-:Y:S01]  /*36e0*/  BSSY B1, `(.L_x_78) ;  /* 0x000000a000017945 */ /* 0x000fe20003800000 */
[----:B------:R-:W-:Y:S01]  /*36f0*/  ISETP.GT.AND P1, PT, R0, 0x30, P0 ;  /* 0x000000300000780c */ /* 0x000fe20000724270 */
        /* <DEDUP_REMOVED lines=8> */
.L_x_79:
[----:B------:R-:W-:Y:S05]  /*3780*/  BSYNC B1 ;  /* 0x0000000000017941 */ /* 0x000fea0003800000 */
.L_x_78:
        /* <DEDUP_REMOVED lines=12> */
.L_x_81:
[----:B------:R-:W-:Y:S05]  /*3850*/  BSYNC B1 ;  /* 0x0000000000017941 */ /* 0x000fea0003800000 */
.L_x_80:
        /* <DEDUP_REMOVED lines=12> */
.L_x_83:
[----:B------:R-:W-:Y:S05]  /*3920*/  BSYNC B1 ;  /* 0x0000000000017941 */ /* 0x000fea0003800000 */
.L_x_82:
        /* <DEDUP_REMOVED lines=12> */
.L_x_85:
[----:B------:R-:W-:Y:S05]  /*39f0*/  BSYNC B1 ;  /* 0x0000000000017941 */ /* 0x000fea0003800000 */
.L_x_84:
        /* <DEDUP_REMOVED lines=12> */
.L_x_87:
[----:B------:R-:W-:Y:S05]  /*3ac0*/  BSYNC B1 ;  /* 0x0000000000017941 */ /* 0x000fea0003800000 */
.L_x_86:
        /* <DEDUP_REMOVED lines=12> */
.L_x_89:
[----:B------:R-:W-:Y:S05]  /*3b90*/  BSYNC B1 ;  /* 0x0000000000017941 */ /* 0x000fea0003800000 */
.L_x_88:
        /* <DEDUP_REMOVED lines=12> */
.L_x_91:
[----:B------:R-:W-:Y:S05]  /*3c60*/  BSYNC B1 ;  /* 0x0000000000017941 */ /* 0x000fea0003800000 */
.L_x_90:
        /* <DEDUP_REMOVED lines=12> */
.L_x_93:
[----:B------:R-:W-:Y:S05]  /*3d30*/  BSYNC B1 ;  /* 0x0000000000017941 */ /* 0x000fea0003800000 */
.L_x_92:
        /* <DEDUP_REMOVED lines=12> */
.L_x_95:
[----:B------:R-:W-:Y:S05]  /*3e00*/  BSYNC B1 ;  /* 0x0000000000017941 */ /* 0x000fea0003800000 */
.L_x_94:
        /* <DEDUP_REMOVED lines=12> */
.L_x_97:
[----:B------:R-:W-:Y:S05]  /*3ed0*/  BSYNC B1 ;  /* 0x0000000000017941 */ /* 0x000fea0003800000 */
.L_x_96:
        /* <DEDUP_REMOVED lines=12> */
.L_x_99:
[----:B------:R-:W-:Y:S05]  /*3fa0*/  BSYNC B1 ;  /* 0x0000000000017941 */ /* 0x000fea0003800000 */
.L_x_98:
        /* <DEDUP_REMOVED lines=12> */
.L_x_101:
[----:B------:R-:W-:Y:S05]  /*4070*/  BSYNC B1 ;  /* 0x0000000000017941 */ /* 0x000fea0003800000 */
.L_x_100:
        /* <DEDUP_REMOVED lines=12> */
.L_x_103:
[----:B------:R-:W-:Y:S05]  /*4140*/  BSYNC B1 ;  /* 0x0000000000017941 */ /* 0x000fea0003800000 */
.L_x_102:
        /* <DEDUP_REMOVED lines=12> */
.L_x_105:
[----:B------:R-:W-:Y:S05]  /*4210*/  BSYNC B1 ;  /* 0x0000000000017941 */ /* 0x000fea0003800000 */
.L_x_104:
        /* <DEDUP_REMOVED lines=12> */
.L_x_107:
[----:B------:R-:W-:Y:S05]  /*42e0*/  BSYNC B1 ;  /* 0x0000000000017941 */ /* 0x000fea0003800000 */
.L_x_106:
        /* <DEDUP_REMOVED lines=12> */
.L_x_109:
[----:B------:R-:W-:Y:S05]  /*43b0*/  BSYNC B1 ;  /* 0x0000000000017941 */ /* 0x000fea0003800000 */
.L_x_108:
        /* <DEDUP_REMOVED lines=12> */
.L_x_111:
[----:B------:R-:W-:Y:S05]  /*4480*/  BSYNC B1 ;  /* 0x0000000000017941 */ /* 0x000fea0003800000 */
.L_x_110:
        /* <DEDUP_REMOVED lines=12> */
.L_x_113:
[----:B------:R-:W-:Y:S05]  /*4550*/  BSYNC B1 ;  /* 0x0000000000017941 */ /* 0x000fea0003800000 */
.L_x_112:
        /* <DEDUP_REMOVED lines=12> */
.L_x_115:
[----:B------:R-:W-:Y:S05]  /*4620*/  BSYNC B1 ;  /* 0x0000000000017941 */ /* 0x000fea0003800000 */
.L_x_114:
        /* <DEDUP_REMOVED lines=12> */
.L_x_117:
[----:B------:R-:W-:Y:S05]  /*46f0*/  BSYNC B1 ;  /* 0x0000000000017941 */ /* 0x000fea0003800000 */
.L_x_116:
        /* <DEDUP_REMOVED lines=12> */
.L_x_119:
[----:B------:R-:W-:Y:S05]  /*47c0*/  BSYNC B1 ;  /* 0x0000000000017941 */ /* 0x000fea0003800000 */
.L_x_118:
        /* <DEDUP_REMOVED lines=12> */
.L_x_121:
[----:B------:R-:W-:Y:S05]  /*4890*/  BSYNC B1 ;  /* 0x0000000000017941 */ /* 0x000fea0003800000 */
.L_x_120:
        /* <DEDUP_REMOVED lines=12> */
.L_x_123:
[----:B------:R-:W-:Y:S05]  /*4960*/  BSYNC B1 ;  /* 0x0000000000017941 */ /* 0x000fea0003800000 */
.L_x_122:
        /* <DEDUP_REMOVED lines=12> */
.L_x_125:
[----:B------:R-:W-:Y:S05]  /*4a30*/  BSYNC B1 ;  /* 0x0000000000017941 */ /* 0x000fea0003800000 */
.L_x_124:
        /* <DEDUP_REMOVED lines=12> */
.L_x_127:
[----:B------:R-:W-:Y:S05]  /*4b00*/  BSYNC B1 ;  /* 0x0000000000017941 */ /* 0x000fea0003800000 */
.L_x_126:
        /* <DEDUP_REMOVED lines=12> */
.L_x_129:
[----:B------:R-:W-:Y:S05]  /*4bd0*/  BSYNC B1 ;  /* 0x0000000000017941 */ /* 0x000fea0003800000 */
.L_x_128:
        /* <DEDUP_REMOVED lines=12> */
.L_x_131:
[----:B------:R-:W-:Y:S05]  /*4ca0*/  BSYNC B1 ;  /* 0x0000000000017941 */ /* 0x000fea0003800000 */
.L_x_130:
        /* <DEDUP_REMOVED lines=12> */
.L_x_133:
[----:B------:R-:W-:Y:S05]  /*4d70*/  BSYNC B1 ;  /* 0x0000000000017941 */ /* 0x000fea0003800000 */
.L_x_132:
        /* <DEDUP_REMOVED lines=12> */
.L_x_135:
[----:B------:R-:W-:Y:S05]  /*4e40*/  BSYNC B1 ;  /* 0x0000000000017941 */ /* 0x000fea0003800000 */
.L_x_134:
        /* <DEDUP_REMOVED lines=12> */
.L_x_137:
[----:B------:R-:W-:Y:S05]  /*4f10*/  BSYNC B1 ;  /* 0x0000000000017941 */ /* 0x000fea0003800000 */
.L_x_136:
        /* <DEDUP_REMOVED lines=12> */
.L_x_139:
[----:B------:R-:W-:Y:S05]  /*4fe0*/  BSYNC B1 ;  /* 0x0000000000017941 */ /* 0x000fea0003800000 */
.L_x_138:
        /* <DEDUP_REMOVED lines=12> */
.L_x_141:
[----:B------:R-:W-:Y:S05]  /*50b0*/  BSYNC B1 ;  /* 0x0000000000017941 */ /* 0x000fea0003800000 */
.L_x_140:
        /* <DEDUP_REMOVED lines=12> */
.L_x_143:
[----:B------:R-:W-:Y:S05]  /*5180*/  BSYNC B1 ;  /* 0x0000000000017941 */ /* 0x000fea0003800000 */
.L_x_142:
        /* <DEDUP_REMOVED lines=12> */
.L_x_145:
[----:B------:R-:W-:Y:S05]  /*5250*/  BSYNC B1 ;  /* 0x0000000000017941 */ /* 0x000fea0003800000 */
.L_x_144:
        /* <DEDUP_REMOVED lines=12> */
.L_x_147:
[----:B------:R-:W-:Y:S05]  /*5320*/  BSYNC B1 ;  /* 0x0000000000017941 */ /* 0x000fea0003800000 */
.L_x_146:
        /* <DEDUP_REMOVED lines=12> */
.L_x_149:
[----:B------:R-:W-:Y:S05]  /*53f0*/  BSYNC B1 ;  /* 0x0000000000017941 */ /* 0x000fea0003800000 */
.L_x_148:
        /* <DEDUP_REMOVED lines=12> */
.L_x_151:
[----:B------:R-:W-:Y:S05]  /*54c0*/  BSYNC B1 ;  /* 0x0000000000017941 */ /* 0x000fea0003800000 */
.L_x_150:
[----:B-1---5:R-:W-:Y:S01]  /*54d0*/  IMAD.U32 R90, R170, 0x10000, RZ ;  /* 0x00010000aa5a7824 */ /* 0x022fe200078e00ff */
[----:B------:R-:W-:Y:S01]  /*54e0*/  ISETP.GT.AND P1, PT, R0, 0x79, P0 ;  /* 0x000000790000780c */ /* 0x000fe20000724270 */
[----:B------:R-:W-:Y:S01]  /*54f0*/  BSSY B1, `(.L_x_152) ;  /* 0x000000c000017945 */ /* 0x000fe20003800000 */
[----:B------:R-:W-:Y:S01]  /*5500*/  IADD3 R99, P0, R8, 0x80, RZ ;  /* 0x0000008008637810 */ /* 0x000fe20007f1e0ff */
[----:B------:R-:W-:Y:S01]  /*5510*/  FMUL R91, R90, R155 ;  /* 0x0000009b5a5b7220 */ /* 0x000fe20000400000 */
[----:B------:R-:W-:-:S03]  /*5520*/  @P2 IMAD.MOV.U32 R8, RZ, RZ, R166 ;  /* 0x000000ffff082224 */ /* 0x000fc600078e00a6 */
[----:B------:R-:W-:-:S05]  /*5530*/  FFMA R91, R150, R154, R91 ;  /* 0x0000009a965b7223 */ /* 0x000fca000000005b */
[----:B------:R-:W-:-:S04]  /*5540*/  F2FP.BF16.F32.PACK_AB R91, RZ, R91 ;  /* 0x0000005bff5b723e */ /* 0x000fc800000010ff */
[----:B------:R-:W-:Y:S01]  /*5550*/  PRMT R90, R91, 0x7610, R90 ;  /* 0x000076105b5a7816 */ /* 0x000fe2000000005a */
[----:B------:R-:W-:Y:S02]  /*5560*/  IMAD.X R91, RZ, RZ, R9, P0 ;  /* 0x000000ffff5b7224 */ /* 0x000fe400000e0609 */
[----:B------:R-:W-:-:S05]  /*5570*/  @P2 IMAD.MOV.U32 R9, RZ, RZ, R167 ;  /* 0x000000ffff092224 */ /* 0x000fca00078e00a7 */
[----:B------:R1:W-:Y:S01]  /*5580*/  @P2 STG.E.U16 desc[UR36][R8.64+0xf0], R90 ;  /* 0x0000f05a08002986 */ /* 0x0003e2000c101524 */
[----:B------:R-:W-:Y:S05]  /*5590*/  @!P1 BRA `(.L_x_153) ;  /* 0x0000000000049947 */ /* 0x000fea0003800000 */
[----:B------:R0:W5:Y:S02]  /*55a0*/  LDG.E.LTC128B.U16 R170, desc[UR36][R88.64+0xf2] ;  /* 0x0000f22458aa7981 */ /* 0x000164000c1e1520 */
.L_x_153:
[----:B------:R-:W-:Y:S05]  /*55b0*/  BSYNC B1 ;  /* 0x0000000000017941 */ /* 0x000fea0003800000 */
.L_x_152:
[----:B-1---5:R-:W-:Y:S01]  /*55c0*/  IMAD.U32 R8, R170, 0x10000, RZ ;  /* 0x00010000aa087824 */ /* 0x022fe200078e00ff */
[----:B------:R-:W-:Y:S01]  /*55d0*/  ISETP.GT.AND P0, PT, R3, 0x80, PT ;  /* 0x000000800300780c */ /* 0x000fe20003f04270 */
[-C--:B------:R-:W-:Y:S02]  /*55e0*/  IMAD R90, R91, R14.reuse, RZ ;  /* 0x0000000e5b5a7224 */ /* 0x080fe400078e02ff */
[----:B0-2---:R-:W-:Y:S01]  /*55f0*/  FMUL R88, R8, R155 ;  /* 0x0000009b08587220 */ /* 0x005fe20000400000 */
[----:B------:R-:W-:Y:S01]  /*5600*/  IMAD.WIDE.U32 R8, R99, R14, R156 ;  /* 0x0000000e63087225 */ /* 0x000fe200078e009c */
[----:B------:R-:W-:-:S03]  /*5610*/  ISETP.GT.AND P3, PT, R0, RZ, P0 ;  /* 0x000000ff0000720c */ /* 0x000fc60000764270 */
[----:B------:R-:W-:Y:S01]  /*5620*/  FFMA R151, R151, R154, R88 ;  /* 0x0000009a97977223 */ /* 0x000fe20000000058 */
[----:B------:R-:W-:Y:S01]  /*5630*/  IMAD R97, R99, R15, R90 ;  /* 0x0000000f63617224 */ /* 0x000fe200078e025a */
[----:B------:R-:W-:-:S03]  /*5640*/  LEA R88, P2, R8, R10, 0x1 ;  /* 0x0000000a08587211 */ /* 0x000fc600078408ff */
[----:B------:R-:W-:Y:S01]  /*5650*/  IMAD.IADD R9, R9, 0x1, R97 ;  /* 0x0000000109097824 */ /* 0x000fe200078e0261 */
[----:B------:R-:W-:-:S04]  /*5660*/  F2FP.BF16.F32.PACK_AB R151, RZ, R151 ;  /* 0x00000097ff97723e */ /* 0x000fc800000010ff */
[----:B------:R-:W-:Y:S01]  /*5670*/  LEA.HI.X R89, R8, R11, R9, 0x1, P2 ;  /* 0x0000000b08597211 */ /* 0x000fe200010f0c09 */
[----:B------:R0:W-:Y:S04]  /*5680*/  @P1 STG.E.U16 desc[UR36][R166.64+0xf2], R151 ;  /* 0x0000f297a6001986 */ /* 0x0001e8000c101524 */
[----:B------:R-:W2:Y:S01]  /*5690*/  @P3 LDG.E.LTC128B.U16 R170, desc[UR36][R88.64] ;  /* 0x0000002458aa3981 */ /* 0x000ea2000c1e1520 */
[----:B------:R-:W-:Y:S01]  /*56a0*/  IMAD.WIDE.U32 R8, R99, R14, R4 ;  /* 0x0000000e63087225 */ /* 0x000fe200078e0004 */
[C---:B------:R-:W-:Y:S01]  /*56b0*/  SHF.L.U32 R93, R6.reuse, 0x8, RZ ;  /* 0x00000008065d7819 */ /* 0x040fe200000006ff */
[----:B------:R-:W-:Y:S01]  /*56c0*/  BSSY B1, `(.L_x_154) ;  /* 0x0000011000017945 */ /* 0x000fe20003800000 */
[----:B------:R-:W-:Y:S01]  /*56d0*/  SHF.L.U64.HI R95, R6, 0x8, R7 ;  /* 0x00000008065f7819 */ /* 0x000fe20000010207 */
[----:B------:R-:W-:Y:S01]  /*56e0*/  IMAD.IADD R9, R97, 0x1, R9 ;  /* 0x0000000161097824 */ /* 0x000fe200078e0209 */
[----:B------:R-:W-:Y:S01]  /*56f0*/  ISETP.GT.AND P2, PT, R0, 0x1, P0 ;  /* 0x000000010000780c */ /* 0x000fe20000744270 */
[----:B--2---:R-:W-:-:S04]  /*5700*/  IMAD.U32 R90, R170, 0x10000, RZ ;  /* 0x00010000aa5a7824 */ /* 0x004fc800078e00ff */
[----:B------:R-:W-:Y:S01]  /*5710*/  FMUL R15, R90, R155 ;  /* 0x0000009b5a0f7220 */ /* 0x000fe20000400000 */
[----:B------:R-:W-:Y:S01]  /*5720*/  IMAD.WIDE.U32 R90, R23, R12, R8 ;  /* 0x0000000c175a7225 */ /* 0x000fe200078e0008 */
[----:B------:R-:W-:-:S03]  /*5730*/  IADD3 R8, P1, R93, R158, RZ ;  /* 0x0000009e5d087210 */ /* 0x000fc60007f3e0ff */
[----:B------:R-:W-:Y:S01]  /*5740*/  FFMA R15, R24, R154, R15 ;  /* 0x0000009a180f7223 */ /* 0x000fe2000000000f */
[----:B------:R-:W-:Y:S01]  /*5750*/  IMAD.IADD R7, R13, 0x1, R91 ;  /* 0x000000010d077824 */ /* 0x000fe200078e025b */
[C---:B------:R-:W-:Y:S01]  /*5760*/  LEA R6, P4, R90.reuse, R10, 0x1 ;  /* 0x0000000a5a067211 */ /* 0x040fe200078808ff */
[----:B------:R-:W-:Y:S02]  /*5770*/  IMAD.X R9, R95, 0x1, R159, P1 ;  /* 0x000000015f097824 */ /* 0x000fe400008e069f */
[----:B------:R-:W-:Y:S02]  /*5780*/  F2FP.BF16.F32.PACK_AB R15, RZ, R15 ;  /* 0x0000000fff0f723e */ /* 0x000fe400000010ff */
[----:B------:R-:W-:-:S03]  /*5790*/  LEA.HI.X R7, R90, R11, R7, 0x1, P4 ;  /* 0x0000000b5a077211 */ /* 0x000fc600020f0c07 */
[----:B------:R0:W-:Y:S01]  /*57a0*/  @P3 STG.E.U16 desc[UR36][R8.64], R15 ;  /* 0x0000000f08003986 */ /* 0x0001e2000c101524 */
[----:B------:R-:W-:Y:S05]  /*57b0*/  @!P2 BRA `(.L_x_155) ;  /* 0x000000000004a947 */ /* 0x000fea0003800000 */
[----:B------:R1:W5:Y:S02]  /*57c0*/  LDG.E.LTC128B.U16 R170, desc[UR36][R6.64+0x2] ;  /* 0x0000022406aa7981 */ /* 0x000364000c1e1520 */
.L_x_155:
[----:B------:R-:W-:Y:S05]  /*57d0*/  BSYNC B1 ;  /* 0x0000000000017941 */ /* 0x000fea0003800000 */
.L_x_154:
[----:B-----5:R-:W-:Y:S01]  /*57e0*/  IMAD.U32 R24, R170, 0x10000, RZ ;  /* 0x00010000aa187824 */ /* 0x020fe200078e00ff */
[----:B------:R-:W-:Y:S01]  /*57f0*/  ISETP.GT.AND P1, PT, R3, 0x88, PT ;  /* 0x000000880300780c */ /* 0x000fe20003f24270 */
[----:B0-----:R-:W-:Y:S01]  /*5800*/  IMAD.WIDE.U32 R14, R99, R14, R162 ;  /* 0x0000000e630e7225 */ /* 0x001fe200078e00a2 */
[----:B------:R-:W-:Y:S03]  /*5810*/  BSSY B1, `(.L_x_156) ;  /* 0x000000e000017945 */ /* 0x000fe60003800000 */
[----:B------:R-:W-:Y:S01]  /*5820*/  FMUL R24, R24, R155 ;  /* 0x0000009b18187220 */ /* 0x000fe20000400000 */
[----:B------:R-:W-:Y:S01]  /*5830*/  ISETP.GT.AND P3, PT, R0, RZ, P1 ;  /* 0x000000ff0000720c */ /* 0x000fe20000f64270 */
[----:B------:R-:W-:Y:S01]  /*5840*/  IMAD.IADD R97, R97, 0x1, R15 ;  /* 0x0000000161617824 */ /* 0x000fe200078e020f */
[----:B------:R-:W-:Y:S01]  /*5850*/  IADD3 R21, P5, R20, R14, RZ ;  /* 0x0000000e14157210 */ /* 0x000fe20007fbe0ff */
[----:B------:R-:W-:Y:S01]  /*5860*/  FFMA R24, R25, R154, R24 ;  /* 0x0000009a19187223 */ /* 0x000fe20000000018 */
[----:B------:R-:W-:-:S03]  /*5870*/  IADD3 R20, P4, R4, R14, RZ ;  /* 0x0000000e04147210 */ /* 0x000fc60007f9e0ff */
[----:B------:R-:W-:Y:S01]  /*5880*/  IMAD.X R156, R97, 0x1, R157, P5 ;  /* 0x00000001619c7824 */ /* 0x000fe200028e069d */
[----:B------:R-:W-:Y:S02]  /*5890*/  F2FP.BF16.F32.PACK_AB R24, RZ, R24 ;  /* 0x00000018ff18723e */ /* 0x000fe400000010ff */
[----:B------:R-:W-:-:S03]  /*58a0*/  LEA R14, P5, R21, R10, 0x1 ;  /* 0x0000000a150e7211 */ /* 0x000fc600078a08ff */
[----:B------:R0:W-:Y:S01]  /*58b0*/  @P2 STG.E.U16 desc[UR36][R8.64+0x2], R24 ;  /* 0x0000021808002986 */ /* 0x0001e2000c101524 */
[----:B------:R-:W-:Y:S01]  /*58c0*/  LEA.HI.X R15, R21, R11, R156, 0x1, P5 ;  /* 0x0000000b150f7211 */ /* 0x000fe200028f0c9c */
[----:B------:R-:W-:Y:S08]  /*58d0*/  @!P3 BRA `(.L_x_157) ;  /* 0x000000000004b947 */ /* 0x000ff00003800000 */
[----:B------:R2:W5:Y:S02]  /*58e0*/  LDG.E.LTC128B.U16 R170, desc[UR36][R14.64] ;  /* 0x000000240eaa7981 */ /* 0x000564000c1e1520 */
.L_x_157:
[----:B------:R-:W-:Y:S05]  /*58f0*/  BSYNC B1 ;  /* 0x0000000000017941 */ /* 0x000fea0003800000 */
.L_x_156:
[----:B-----5:R-:W-:Y:S01]  /*5900*/  IMAD.U32 R4, R170, 0x10000, RZ ;  /* 0x00010000aa047824 */ /* 0x020fe200078e00ff */
[----:B------:R-:W-:Y:S01]  /*5910*/  ISETP.GT.AND P2, PT, R0, 0x1, P1 ;  /* 0x000000010000780c */ /* 0x000fe20000f44270 */
[----:B------:R-:W-:Y:S01]  /*5920*/  IMAD.X R21, R5, 0x1, R97, P4 ;  /* 0x0000000105157824 */ /* 0x000fe200020e0661 */
[----:B------:R-:W-:Y:S01]  /*5930*/  BSSY B1, `(.L_x_158) ;  /* 0x000000d000017945 */ /* 0x000fe20003800000 */
[----:B------:R-:W-:Y:S01]  /*5940*/  FMUL R3, R4, R155 ;  /* 0x0000009b04037220 */ /* 0x000fe20000400000 */
[----:B------:R-:W-:Y:S01]  /*5950*/  IADD3 R4, P4, R8, R153, RZ ;  /* 0x0000009908047210 */ /* 0x000fe20007f9e0ff */
[----:B--2---:R-:W-:-:S04]  /*5960*/  IMAD.WIDE.U32 R14, R23, R12, R20 ;  /* 0x0000000c170e7225 */ /* 0x004fc800078e0014 */
[----:B------:R-:W-:Y:S01]  /*5970*/  FFMA R3, R26, R154, R3 ;  /* 0x0000009a1a037223 */ /* 0x000fe20000000003 */
[----:B------:R-:W-:Y:S01]  /*5980*/  IADD3.X R5, R9, R165, RZ, P4, !PT ;  /* 0x000000a509057210 */ /* 0x000fe200027fe4ff */
[----:B------:R-:W-:Y:S01]  /*5990*/  IMAD.IADD R13, R13, 0x1, R15 ;  /* 0x000000010d0d7824 */ /* 0x000fe200078e020f */
[C---:B------:R-:W-:Y:S02]  /*59a0*/  LEA R10, P5, R14.reuse, R10, 0x1 ;  /* 0x0000000a0e0a7211 */ /* 0x040fe400078a08ff */
[----:B------:R-:W-:Y:S02]  /*59b0*/  F2FP.BF16.F32.PACK_AB R3, RZ, R3 ;  /* 0x00000003ff03723e */ /* 0x000fe400000010ff */
[----:B------:R-:W-:-:S03]  /*59c0*/  LEA.HI.X R11, R14, R11, R13, 0x1, P5 ;  /* 0x0000000b0e0b7211 */ /* 0x000fc600028f0c0d */
[----:B------:R2:W-:Y:S01]  /*59d0*/  @P3 STG.E.U16 desc[UR36][R4.64], R3 ;  /* 0x0000000304003986 */ /* 0x0005e2000c101524 */
[----:B------:R-:W-:Y:S05]  /*59e0*/  @!P2 BRA `(.L_x_159) ;  /* 0x000000000004a947 */ /* 0x000fea0003800000 */
[----:B------:R0:W5:Y:S02]  /*59f0*/  LDG.E.LTC128B.U16 R170, desc[UR36][R10.64+0x2] ;  /* 0x000002240aaa7981 */ /* 0x000164000c1e1520 */
.L_x_159:
[----:B------:R-:W-:Y:S05]  /*5a00*/  BSYNC B1 ;  /* 0x0000000000017941 */ /* 0x000fea0003800000 */
.L_x_158:
[----:B-----5:R-:W-:Y:S01]  /*5a10*/  IMAD.U32 R12, R170, 0x10000, RZ ;  /* 0x00010000aa0c7824 */ /* 0x020fe200078e00ff */
[----:B------:R-:W-:Y:S01]  /*5a20*/  ISETP.GT.AND P3, PT, R0, 0x8, P0 ;  /* 0x000000080000780c */ /* 0x000fe20000764270 */
[----:B------:R-:W-:Y:S02]  /*5a30*/  BSSY B1, `(.L_x_160) ;  /* 0x0000007000017945 */ /* 0x000fe40003800000 */
[----:B------:R-:W-:-:S04]  /*5a40*/  FMUL R12, R12, R155 ;  /* 0x0000009b0c0c7220 */ /* 0x000fc80000400000 */
[----:B------:R-:W-:-:S05]  /*5a50*/  FFMA R12, R27, R154, R12 ;  /* 0x0000009a1b0c7223 */ /* 0x000fca000000000c */
[----:B------:R-:W-:-:S05]  /*5a60*/  F2FP.BF16.F32.PACK_AB R12, RZ, R12 ;  /* 0x0000000cff0c723e */ /* 0x000fca00000010ff */
[----:B------:R0:W-:Y:S01]  /*5a70*/  @P2 STG.E.U16 desc[UR36][R4.64+0x2], R12 ;  /* 0x0000020c04002986 */ /* 0x0001e2000c101524 */
[----:B------:R-:W-:Y:S05]  /*5a80*/  @!P3 BRA `(.L_x_161) ;  /* 0x000000000004b947 */ /* 0x000fea0003800000 */
[----:B------:R0:W5:Y:S02]  /*5a90*/  LDG.E.LTC128B.U16 R170, desc[UR36][R6.64+0x10] ;  /* 0x0000102406aa7981 */ /* 0x000164000c1e1520 */
.L_x_161:
[----:B------:R-:W-:Y:S05]  /*5aa0*/  BSYNC B1 ;  /* 0x0000000000017941 */ /* 0x000fea0003800000 */
.L_x_160:
[----:B0-2--5:R-:W-:Y:S01]  /*5ab0*/  IMAD.U32 R4, R170, 0x10000, RZ ;  /* 0x00010000aa047824 */ /* 0x025fe200078e00ff */
[----:B------:R-:W-:Y:S01]  /*5ac0*/  ISETP.GT.AND P2, PT, R0, 0x9, P0 ;  /* 0x000000090000780c */ /* 0x000fe20000744270 */
[----:B------:R-:W-:Y:S01]  /*5ad0*/  IMAD.MOV.U32 R5, RZ, RZ, R9 ;  /* 0x000000ffff057224 */ /* 0x000fe200078e0009 */
[----:B------:R-:W-:Y:S01]  /*5ae0*/  BSSY B1, `(.L_x_162) ;  /* 0x0000008000017945 */ /* 0x000fe20003800000 */
[----:B------:R-:W-:Y:S01]  /*5af0*/  FMUL R3, R4, R155 ;  /* 0x0000009b04037220 */ /* 0x000fe20000400000 */
[----:B------:R-:W-:-:S03]  /*5b00*/  IMAD.MOV.U32 R4, RZ, RZ, R8 ;  /* 0x000000ffff047224 */ /* 0x000fc600078e0008 */
[----:B------:R-:W-:-:S05]  /*5b10*/  FFMA R3, R28, R154, R3 ;  /* 0x0000009a1c037223 */ /* 0x000fca0000000003 */
[----:B------:R-:W-:-:S05]  /*5b20*/  F2FP.BF16.F32.PACK_AB R3, RZ, R3 ;  /* 0x00000003ff03723e */ /* 0x000fca00000010ff */
[----:B------:R0:W-:Y:S01]  /*5b30*/  @P3 STG.E.U16 desc[UR36][R4.64+0x10], R3 ;  /* 0x0000100304003986 */ /* 0x0001e2000c101524 */
[----:B------:R-:W-:Y:S05]  /*5b40*/  @!P2 BRA `(.L_x_163) ;  /* 0x000000000004a947 */ /* 0x000fea0003800000 */
[----:B------:R2:W5:Y:S02]  /*5b50*/  LDG.E.LTC128B.U16 R170, desc[UR36][R6.64+0x12] ;  /* 0x0000122406aa7981 */ /* 0x000564000c1e1520 */
.L_x_163:
[----:B------:R-:W-:Y:S05]  /*5b60*/  BSYNC B1 ;  /* 0x0000000000017941 */ /* 0x000fea0003800000 */
.L_x_162:
        /* <DEDUP_REMOVED lines=9> */
.L_x_165:
[----:B------:R-:W-:Y:S05]  /*5c00*/  BSYNC B1 ;  /* 0x0000000000017941 */ /* 0x000fea0003800000 */
.L_x_164:
[----:B0----5:R-:W-:Y:S01]  /*5c10*/  IMAD.U32 R12, R170, 0x10000, RZ ;  /* 0x00010000aa0c7824 */ /* 0x021fe200078e00ff */
[----:B------:R-:W-:Y:S01]  /*5c20*/  IADD3 R8, P3, R153, R8, RZ ;  /* 0x0000000899087210 */ /* 0x000fe20007f7e0ff */
[----:B------:R-:W-:Y:S01]  /*5c30*/  BSSY B1, `(.L_x_166) ;  /* 0x0000009000017945 */ /* 0x000fe20003800000 */
[----:B------:R-:W-:Y:S01]  /*5c40*/  ISETP.GT.AND P2, PT, R0, 0x9, P1 ;  /* 0x000000090000780c */ /* 0x000fe20000f44270 */
[----:B------:R-:W-:Y:S02]  /*5c50*/  FMUL R3, R12, R155 ;  /* 0x0000009b0c037220 */ /* 0x000fe40000400000 */
[----:B------:R-:W-:Y:S02]  /*5c60*/  IMAD.X R9, R165, 0x1, R9, P3 ;  /* 0x00000001a5097824 */ /* 0x000fe400018e0609 */
[----:B------:R-:W-:-:S05]  /*5c70*/  FFMA R3, R30, R154, R3 ;  /* 0x0000009a1e037223 */ /* 0x000fca0000000003 */
[----:B------:R-:W-:-:S05]  /*5c80*/  F2FP.BF16.F32.PACK_AB R3, RZ, R3 ;  /* 0x00000003ff03723e */ /* 0x000fca00000010ff */
[----:B------:R0:W-:Y:S01]  /*5c90*/  @P4 STG.E.U16 desc[UR36][R8.64+0x10], R3 ;  /* 0x0000100308004986 */ /* 0x0001e2000c101524 */
[----:B------:R-:W-:Y:S05]  /*5ca0*/  @!P2 BRA `(.L_x_167) ;  /* 0x000000000004a947 */ /* 0x000fea0003800000 */
[----:B------:R0:W5:Y:S02]  /*5cb0*/  LDG.E.LTC128B.U16 R170, desc[UR36][R10.64+0x12] ;  /* 0x000012240aaa7981 */ /* 0x000164000c1e1520 */
.L_x_167:
[----:B------:R-:W-:Y:S05]  /*5cc0*/  BSYNC B1 ;  /* 0x0000000000017941 */ /* 0x000fea0003800000 */
.L_x_166:
[----:B0----5:R-:W-:Y:S01]  /*5cd0*/  IMAD.U32 R8, R170, 0x10000, RZ ;  /* 0x00010000aa087824 */ /* 0x021fe200078e00ff */
[----:B------:R-:W-:Y:S01]  /*5ce0*/  ISETP.GT.AND P3, PT, R0, 0x10, P0 ;  /* 0x000000100000780c */ /* 0x000fe20000764270 */
[----:B------:R-:W-:Y:S02]  /*5cf0*/  BSSY B1, `(.L_x_168) ;  /* 0x0000009000017945 */ /* 0x000fe40003800000 */
[----:B------:R-:W-:-:S04]  /*5d00*/  FMUL R8, R8, R155 ;  /* 0x0000009b08087220 */ /* 0x000fc80000400000 */
[----:B------:R-:W-:Y:S01]  /*5d10*/  FFMA R31, R31, R154, R8 ;  /* 0x0000009a1f1f7223 */ /* 0x000fe20000000008 */
[----:B------:R-:W-:-:S04]  /*5d20*/  IADD3 R8, P4, P5, R153, R158, R93 ;  /* 0x0000009e99087210 */ /* 0x000fc80007d9e05d */
[----:B------:R-:W-:Y:S02]  /*5d30*/  F2FP.BF16.F32.PACK_AB R31, RZ, R31 ;  /* 0x0000001fff1f723e */ /* 0x000fe400000010ff */
[----:B------:R-:W-:-:S05]  /*5d40*/  IADD3.X R9, R165, R159, R95, P4, P5 ;  /* 0x0000009fa5097210 */ /* 0x000fca00027ea45f */
[----:B------:R0:W-:Y:S01]  /*5d50*/  @P2 STG.E.U16 desc[UR36][R8.64+0x12], R31 ;  /* 0x0000121f08002986 */ /* 0x0001e2000c101524 */
[----:B------:R-:W-:Y:S05]  /*5d60*/  @!P3 BRA `(.L_x_169) ;  /* 0x000000000004b947 */ /* 0x000fea0003800000 */
[----:B------:R0:W5:Y:S02]  /*5d70*/  LDG.E.LTC128B.U16 R170, desc[UR36][R6.64+0x20] ;  /* 0x0000202406aa7981 */ /* 0x000164000c1e1520 */
.L_x_169:
[----:B------:R-:W-:Y:S05]  /*5d80*/  BSYNC B1 ;  /* 0x0000000000017941 */ /* 0x000fea0003800000 */
.L_x_168:
[----:B-----5:R-:W-:Y:S01]  /*5d90*/  SHF.L.U32 R12, R170, 0x10, RZ ;  /* 0x00000010aa0c7819 */ /* 0x020fe200000006ff */
[----:B------:R-:W-:Y:S01]  /*5da0*/  BSSY B1, `(.L_x_170) ;  /* 0x0000008000017945 */ /* 0x000fe20003800000 */
[----:B------:R-:W-:-:S03]  /*5db0*/  ISETP.GT.AND P2, PT, R0, 0x11, P0 ;  /* 0x000000110000780c */ /* 0x000fc60000744270 */
[----:B------:R-:W-:-:S04]  /*5dc0*/  FMUL R3, R12, R155 ;  /* 0x0000009b0c037220 */ /* 0x000fc80000400000 */
[----:B------:R-:W-:-:S05]  /*5dd0*/  FFMA R3, R32, R154, R3 ;  /* 0x0000009a20037223 */ /* 0x000fca0000000003 */
[----:B------:R-:W-:-:S05]  /*5de0*/  F2FP.BF16.F32.PACK_AB R3, RZ, R3 ;  /* 0x00000003ff03723e */ /* 0x000fca00000010ff */
[----:B------:R0:W-:Y:S01]  /*5df0*/  @P3 STG.E.U16 desc[UR36][R4.64+0x20], R3 ;  /* 0x0000200304003986 */ /* 0x0001e2000c101524 */
[----:B------:R-:W-:Y:S05]  /*5e00*/  @!P2 BRA `(.L_x_171) ;  /* 0x000000000004a947 */ /* 0x000fea0003800000 */
[----:B------:R0:W5:Y:S02]  /*5e10*/  LDG.E.LTC128B.U16 R170, desc[UR36][R6.64+0x22] ;  /* 0x0000222406aa7981 */ /* 0x000164000c1e1520 */
.L_x_171:
[----:B------:R-:W-:Y:S05]  /*5e20*/  BSYNC B1 ;  /* 0x0000000000017941 */ /* 0x000fea0003800000 */
.L_x_170:
        /* <DEDUP_REMOVED lines=9> */
.L_x_173:
[----:B------:R-:W-:Y:S05]  /*5ec0*/  BSYNC B1 ;  /* 0x0000000000017941 */ /* 0x000fea0003800000 */
.L_x_172:
[----:B0----5:R-:W-:Y:S01]  /*5ed0*/  IMAD.U32 R12, R170, 0x10000, RZ ;  /* 0x00010000aa0c7824 */ /* 0x021fe200078e00ff */
        /* <DEDUP_REMOVED lines=8> */
.L_x_175:
[----:B------:R-:W-:Y:S05]  /*5f60*/  BSYNC B1 ;  /* 0x0000000000017941 */ /* 0x000fea0003800000 */
.L_x_174:
        /* <DEDUP_REMOVED lines=9> */
.L_x_177:
[----:B------:R-:W-:Y:S05]  /*6000*/  BSYNC B1 ;  /* 0x0000000000017941 */ /* 0x000fea0003800000 */
.L_x_176:
        /* <DEDUP_REMOVED lines=9> */
.L_x_179:
[----:B------:R-:W-:Y:S05]  /*60a0*/  BSYNC B1 ;  /* 0x0000000000017941 */ /* 0x000fea0003800000 */
.L_x_178:
        /* <DEDUP_REMOVED lines=9> */
.L_x_181:
[----:B------:R-:W-:Y:S05]  /*6140*/  BSYNC B1 ;  /* 0x0000000000017941 */ /* 0x000fea0003800000 */
.L_x_180:
        /* <DEDUP_REMOVED lines=9> */
.L_x_183:
[----:B------:R-:W-:Y:S05]  /*61e0*/  BSYNC B1 ;  /* 0x0000000000017941 */ /* 0x000fea0003800000 */
.L_x_182:
        /* <DEDUP_REMOVED lines=9> */
.L_x_185:
[----:B------:R-:W-:Y:S05]  /*6280*/  BSYNC B1 ;  /* 0x0000000000017941 */ /* 0x000fea0003800000 */
.L_x_184:
        /* <DEDUP_REMOVED lines=9> */
.L_x_187:
[----:B------:R-:W-:Y:S05]  /*6320*/  BSYNC B1 ;  /* 0x0000000000017941 */ /* 0x000fea0003800000 */
.L_x_186:
        /* <DEDUP_REMOVED lines=9> */
.L_x_189:
[----:B------:R-:W-:Y:S05]  /*63c0*/  BSYNC B1 ;  /* 0x0000000000017941 */ /* 0x000fea0003800000 */
.L_x_188:
        /* <DEDUP_REMOVED lines=9> */
.L_x_191:
[----:B------:R-:W-:Y:S05]  /*6460*/  BSYNC B1 ;  /* 0x0000000000017941 */ /* 0x000fea0003800000 */
.L_x_190:
        /* <DEDUP_REMOVED lines=9> */
.L_x_193:
[----:B------:R-:W-:Y:S05]  /*6500*/  BSYNC B1 ;  /* 0x0000000000017941 */ /* 0x000fea0003800000 */
.L_x_192:
        /* <DEDUP_REMOVED lines=9> */
.L_x_195:
[----:B------:R-:W-:Y:S05]  /*65a0*/  BSYNC B1 ;  /* 0x0000000000017941 */ /* 0x000fea0003800000 */
.L_x_194:
        /* <DEDUP_REMOVED lines=9> */
.L_x_197:
[----:B------:R-:W-:Y:S05]  /*6640*/  BSYNC B1 ;  /* 0x0000000000017941 */ /* 0x000fea0003800000 */
.L_x_196:
        /* <DEDUP_REMOVED lines=9> */
.L_x_199:
[----:B------:R-:W-:Y:S05]  /*66e0*/  BSYNC B1 ;  /* 0x0000000000017941 */ /* 0x000fea0003800000 */
.L_x_198:
        /* <DEDUP_REMOVED lines=9> */
.L_x_201:
[----:B------:R-:W-:Y:S05]  /*6780*/  BSYNC B1 ;  /* 0x0000000000017941 */ /* 0x000fea0003800000 */
.L_x_200:
        /* <DEDUP_REMOVED lines=9> */
.L_x_203:
[----:B------:R-:W-:Y:S05]  /*6820*/  BSYNC B1 ;  /* 0x0000000000017941 */ /* 0x000fea0003800000 */
.L_x_202:
        /* <DEDUP_REMOVED lines=9> */
.L_x_205:
[----:B------:R-:W-:Y:S05]  /*68c0*/  BSYNC B1 ;  /* 0x0000000000017941 */ /* 0x000fea0003800000 */
.L_x_204:
[----:B0----5:R-:W-:Y:S01]  /*68d0*/  SHF.L.U32 R12, R170, 0x10, RZ ;  /* 0x00000010aa0c7819 */ /* 0x021fe200000006ff */
        /* <DEDUP_REMOVED lines=8> */
.L_x_207:
[----:B------:R-:W-:Y:S05]  /*6960*/  BSYNC B1 ;  /* 0x0000000000017941 */ /* 0x000fea0003800000 */
.L_x_206:
        /* <DEDUP_REMOVED lines=9> */
.L_x_209:
[----:B------:R-:W-:Y:S05]  /*6a00*/  BSYNC B1 ;  /* 0x0000000000017941 */ /* 0x000fea0003800000 */
.L_x_208:
        /* <DEDUP_REMOVED lines=9> */
.L_x_211:
[----:B------:R-:W-:Y:S05]  /*6aa0*/  BSYNC B1 ;  /* 0x0000000000017941 */ /* 0x000fea0003800000 */
.L_x_210:
        /* <DEDUP_REMOVED lines=9> */
.L_x_213:
[----:B------:R-:W-:Y:S05]  /*6b40*/  BSYNC B1 ;  /* 0x0000000000017941 */ /* 0x000fea0003800000 */
.L_x_212:
        /* <DEDUP_REMOVED lines=9> */
.L_x_215:
[----:B------:R-:W-:Y:S05]  /*6be0*/  BSYNC B1 ;  /* 0x0000000000017941 */ /* 0x000fea0003800000 */
.L_x_214:
        /* <DEDUP_REMOVED lines=9> */
.L_x_217:
[----:B------:R-:W-:Y:S05]  /*6c80*/  BSYNC B1 ;  /* 0x0000000000017941 */ /* 0x000fea0003800000 */
.L_x_216:
        /* <DEDUP_REMOVED lines=9> */
.L_x_219:
[----:B------:R-:W-:Y:S05]  /*6d20*/  BSYNC B1 ;  /* 0x0000000000017941 */ /* 0x000fea0003800000 */
.L_x_218:
        /* <DEDUP_REMOVED lines=9> */
.L_x_221:
[----:B------:R-:W-:Y:S05]  /*6dc0*/  BSYNC B1 ;  /* 0x0000000000017941 */ /* 0x000fea0003800000 */
.L_x_220:
        /* <DEDUP_REMOVED lines=9> */
.L_x_223:
[----:B------:R-:W-:Y:S05]  /*6e60*/  BSYNC B1 ;  /* 0x0000000000017941 */ /* 0x000fea0003800000 */
.L_x_222:
        /* <DEDUP_REMOVED lines=9> */
.L_x_225:
[----:B------:R-:W-:Y:S05]  /*6f00*/  BSYNC B1 ;  /* 0x0000000000017941 */ /* 0x000fea0003800000 */
.L_x_224:
        /* <DEDUP_REMOVED lines=9> */
.L_x_227:
[----:B------:R-:W-:Y:S05]  /*6fa0*/  BSYNC B1 ;  /* 0x0000000000017941 */ /* 0x000fea0003800000 */
.L_x_226:
        /* <DEDUP_REMOVED lines=9> */
.L_x_229:
[----:B------:R-:W-:Y:S05]  /*7040*/  BSYNC B1 ;  /* 0x0000000000017941 */ /* 0x000fea0003800000 */
.L_x_228:
        /* <DEDUP_REMOVED lines=9> */
.L_x_231:
[----:B------:R-:W-:Y:S05]  /*70e0*/  BSYNC B1 ;  /* 0x0000000000017941 */ /* 0x000fea0003800000 */
.L_x_230:
        /* <DEDUP_REMOVED lines=9> */
.L_x_233:
[----:B------:R-:W-:Y:S05]  /*7180*/  BSYNC B1 ;  /* 0x0000000000017941 */ /* 0x000fea0003800000 */
.L_x_232:
        /* <DEDUP_REMOVED lines=9> */
.L_x_235:
[----:B------:R-:W-:Y:S05]  /*7220*/  BSYNC B1 ;  /* 0x0000000000017941 */ /* 0x000fea0003800000 */
.L_x_234:
        /* <DEDUP_REMOVED lines=9> */
.L_x_237:
[----:B------:R-:W-:Y:S05]  /*72c0*/  BSYNC B1 ;  /* 0x0000000000017941 */ /* 0x000fea0003800000 */
.L_x_236:
        /* <DEDUP_REMOVED lines=9> */
.L_x_239:
[----:B------:R-:W-:Y:S05]  /*7360*/  BSYNC B1 ;  /* 0x0000000000017941 */ /* 0x000fea0003800000 */
.L_x_238:
        /* <DEDUP_REMOVED lines=9> */
.L_x_241:
[----:B------:R-:W-:Y:S05]  /*7400*/  BSYNC B1 ;  /* 0x0000000000017941 */ /* 0x000fea0003800000 */
.L_x_240:
        /* <DEDUP_REMOVED lines=9> */
.L_x_243:
[----:B------:R-:W-:Y:S05]  /*74a0*/  BSYNC B1 ;  /* 0x0000000000017941 */ /* 0x000fea0003800000 */
.L_x_242:
        /* <DEDUP_REMOVED lines=9> */
.L_x_245:
[----:B------:R-:W-:Y:S05]  /*7540*/  BSYNC B1 ;  /* 0x0000000000017941 */ /* 0x000fea0003800000 */
.L_x_244:
        /* <DEDUP_REMOVED lines=9> */
.L_x_247:
[----:B------:R-:W-:Y:S05]  /*75e0*/  BSYNC B1 ;  /* 0x0000000000017941 */ /* 0x000fea0003800000 */
.L_x_246:
        /* <DEDUP_REMOVED lines=9> */
.L_x_249:
[----:B------:R-:W-:Y:S05]  /*7680*/  BSYNC B1 ;  /* 0x0000000000017941 */ /* 0x000fea0003800000 */
.L_x_248:
        /* <DEDUP_REMOVED lines=9> */
.L_x_251:
[----:B------:R-:W-:Y:S05]  /*7720*/  BSYNC B1 ;  /* 0x0000000000017941 */ /* 0x000fea0003800000 */
.L_x_250:
        /* <DEDUP_REMOVED lines=9> */
.L_x_253:
[----:B------:R-:W-:Y:S05]  /*77c0*/  BSYNC B1 ;  /* 0x0000000000017941 */ /* 0x000fea0003800000 */
.L_x_252:
        /* <DEDUP_REMOVED lines=9> */
.L_x_255:
[----:B------:R-:W-:Y:S05]  /*7860*/  BSYNC B1 ;  /* 0x0000000000017941 */ /* 0x000fea0003800000 */
.L_x_254:
        /* <DEDUP_REMOVED lines=9> */
.L_x_257:
[----:B------:R-:W-:Y:S05]  /*7900*/  BSYNC B1 ;  /* 0x0000000000017941 */ /* 0x000fea0003800000 */
.L_x_256:
        /* <DEDUP_REMOVED lines=9> */
.L_x_259:
[----:B------:R-:W-:Y:S05]  /*79a0*/  BSYNC B1 ;  /* 0x0000000000017941 */ /* 0x000fea0003800000 */
.L_x_258:
        /* <DEDUP_REMOVED lines=9> */
.L_x_261:
[----:B------:R-:W-:Y:S05]  /*7a40*/  BSYNC B1 ;  /* 0x0000000000017941 */ /* 0x000fea0003800000 */
.L_x_260:
        /* <DEDUP_REMOVED lines=9> */
.L_x_263:
[----:B------:R-:W-:Y:S05]  /*7ae0*/  BSYNC B1 ;  /* 0x0000000000017941 */ /* 0x000fea0003800000 */
.L_x_262:
        /* <DEDUP_REMOVED lines=9> */
.L_x_265:
[----:B------:R-:W-:Y:S05]  /*7b80*/  BSYNC B1 ;  /* 0x0000000000017941 */ /* 0x000fea0003800000 */
.L_x_264:
        /* <DEDUP_REMOVED lines=9> */
.L_x_267:
[----:B------:R-:W-:Y:S05]  /*7c20*/  BSYNC B1 ;  /* 0x0000000000017941 */ /* 0x000fea0003800000 */
.L_x_266:
        /* <DEDUP_REMOVED lines=9> */
.L_x_269:
[----:B------:R-:W-:Y:S05]  /*7cc0*/  BSYNC B1 ;  /* 0x0000000000017941 */ /* 0x000fea0003800000 */
.L_x_268:
        /* <DEDUP_REMOVED lines=9> */
.L_x_271:
[----:B------:R-:W-:Y:S05]  /*7d60*/  BSYNC B1 ;  /* 0x0000000000017941 */ /* 0x000fea0003800000 */
.L_x_270:
        /* <DEDUP_REMOVED lines=9> */
.L_x_273:
[----:B------:R-:W-:Y:S05]  /*7e00*/  BSYNC B1 ;  /* 0x0000000000017941 */ /* 0x000fea0003800000 */
.L_x_272:
        /* <DEDUP_REMOVED lines=9> */
.L_x_275:
[----:B------:R-:W-:Y:S05]  /*7ea0*/  BSYNC B1 ;  /* 0x0000000000017941 */ /* 0x000fea0003800000 */
.L_x_274:
[----:B012--5:R-:W-:Y:S01]  /*7eb0*/  IMAD.U32 R6, R170, 0x10000, RZ ;  /* 0x00010000aa067824 */ /* 0x027fe200078e00ff */
        /* <DEDUP_REMOVED lines=8> */
.L_x_277:
[----:B------:R-:W-:Y:S05]  /*7f40*/  BSYNC B1 ;  /* 0x0000000000017941 */ /* 0x000fea0003800000 */
.L_x_276:
[----:B0----5:R-:W-:Y:S01]  /*7f50*/  SHF.L.U32 R4, R170, 0x10, RZ ;  /* 0x00000010aa047819 */ /* 0x021fe200000006ff */
[----:B------:R-:W-:Y:S01]  /*7f60*/  @P2 IMAD.MOV.U32 R5, RZ, RZ, R9 ;  /* 0x000000ffff052224 */ /* 0x000fe200078e0009 */
[----:B------:R-:W-:Y:S01]  /*7f70*/  ISETP.GT.AND P1, PT, R0, 0x79, P1 ;  /* 0x000000790000780c */ /* 0x000fe20000f24270 */
[----:B------:R-:W-:Y:S02]  /*7f80*/  BSSY B1, `(.L_x_278) ;  /* 0x0000008000017945 */ /* 0x000fe40003800000 */
[----:B------:R-:W-:Y:S01]  /*7f90*/  FMUL R3, R4, R155 ;  /* 0x0000009b04037220 */ /* 0x000fe20000400000 */
[----:B------:R-:W-:-:S03]  /*7fa0*/  @P2 IMAD.MOV.U32 R4, RZ, RZ, R8 ;  /* 0x000000ffff042224 */ /* 0x000fc600078e0008 */
[----:B------:R-:W-:-:S05]  /*7fb0*/  FFMA R3, R86, R154, R3 ;  /* 0x0000009a56037223 */ /* 0x000fca0000000003 */
[----:B------:R-:W-:-:S05]  /*7fc0*/  F2FP.BF16.F32.PACK_AB R3, RZ, R3 ;  /* 0x00000003ff03723e */ /* 0x000fca00000010ff */
[----:B------:R0:W-:Y:S01]  /*7fd0*/  @P2 STG.E.U16 desc[UR36][R4.64+0xf0], R3 ;  /* 0x0000f00304002986 */ /* 0x0001e2000c101524 */
[----:B------:R-:W-:Y:S05]  /*7fe0*/  @!P1 BRA `(.L_x_279) ;  /* 0x0000000000049947 */ /* 0x000fea0003800000 */
[----:B------:R2:W5:Y:S02]  /*7ff0*/  LDG.E.LTC128B.U16 R170, desc[UR36][R10.64+0xf2] ;  /* 0x0000f2240aaa7981 */ /* 0x000564000c1e1520 */
.L_x_279:
[----:B------:R-:W-:Y:S05]  /*8000*/  BSYNC B1 ;  /* 0x0000000000017941 */ /* 0x000fea0003800000 */
.L_x_278:
[----:B------:R-:W-:Y:S05]  /*8010*/  @!P1 BRA `(.L_x_280) ;  /* 0x00000024004c9947 */ /* 0x000fea0003800000 */
[----:B-----5:R-:W-:-:S04]  /*8020*/  IMAD.U32 R170, R170, 0x10000, RZ ;  /* 0x00010000aaaa7824 */ /* 0x020fc800078e00ff */
[----:B------:R-:W-:-:S04]  /*8030*/  FMUL R170, R170, R155 ;  /* 0x0000009baaaa7220 */ /* 0x000fc80000400000 */
[----:B------:R-:W-:-:S05]  /*8040*/  FFMA R170, R87, R154, R170 ;  /* 0x0000009a57aa7223 */ /* 0x000fca00000000aa */
[----:B------:R-:W-:-:S05]  /*8050*/  F2FP.BF16.F32.PACK_AB R170, RZ, R170 ;  /* 0x000000aaffaa723e */ /* 0x000fca00000010ff */
[----:B------:R0:W-:Y:S01]  /*8060*/  STG.E.U16 desc[UR36][R8.64+0xf2], R170 ;  /* 0x0000f2aa08007986 */ /* 0x0001e2000c101524 */
[----:B------:R-:W-:Y:S05]  /*8070*/  BRA `(.L_x_280) ;  /* 0x0000002400347947 */ /* 0x000fea0003800000 */
.L_x_29:
[----:B------:R-:W-:Y:S01]  /*8080*/  ULDC.64 UR4, c[0x0][0x5c0] ;  /* 0x0001700000047ab9 */ /* 0x000fe20000000a00 */
[-C--:B------:R-:W-:Y:S01]  /*8090*/  FMUL R88, R88, R154.reuse ;  /* 0x0000009a58587220 */ /* 0x080fe20000400000 */
[----:B------:R-:W-:Y:S01]  /*80a0*/  LEA R8, P0, R166, UR4, 0x1 ;  /* 0x00000004a6087c11 */ /* 0x000fe2000f8008ff */
[----:B------:R-:W-:Y:S01]  /*80b0*/  IMAD.SHL.U32 R5, R6, 0x10, RZ ;  /* 0x0000001006057824 */ /* 0x000fe200078e00ff */
[----:B------:R-:W-:Y:S01]  /*80c0*/  ISETP.GT.AND P2, PT, R0, 0x1, P3 ;  /* 0x000000010000780c */ /* 0x000fe20001f44270 */
[-C--:B------:R-:W-:Y:S01]  /*80d0*/  FMUL R89, R89, R154.reuse ;  /* 0x0000009a59597220 */ /* 0x080fe20000400000 */
[----:B------:R-:W-:Y:S01]  /*80e0*/  LEA.HI.X R9, R166, UR5, R169, 0x1, P0 ;  /* 0x00000005a6097c11 */ /* 0x000fe200080f0ca9 */
[-C--:B------:R-:W-:Y:S01]  /*80f0*/  FMUL R90, R90, R154.reuse ;  /* 0x0000009a5a5a7220 */ /* 0x080fe20000400000 */
[----:B------:R-:W-:Y:S01]  /*8100*/  ISETP.GT.AND P0, PT, R3, 0x8, PT ;  /* 0x000000080300780c */ /* 0x000fe20003f04270 */
[----:B------:R-:W-:Y:S01]  /*8110*/  FMUL R91, R91, R154 ;  /* 0x0000009a5b5b7220 */ /* 0x000fe20000400000 */
[----:B------:R-:W-:Y:S01]  /*8120*/  F2FP.BF16.F32.PACK_AB R88, RZ, R88 ;  /* 0x00000058ff58723e */ /* 0x000fe200000010ff */
[-C--:B------:R-:W-:Y:S01]  /*8130*/  FMUL R92, R92, R154.reuse ;  /* 0x0000009a5c5c7220 */ /* 0x080fe20000400000 */
[----:B------:R-:W-:Y:S01]  /*8140*/  ISETP.GT.AND P4, PT, R0, RZ, P0 ;  /* 0x000000ff0000720c */ /* 0x000fe20000784270 */
[----:B------:R-:W-:Y:S01]  /*8150*/  FMUL R93, R93, R154 ;  /* 0x0000009a5d5d7220 */ /* 0x000fe20000400000 */
[----:B------:R-:W-:Y:S01]  /*8160*/  SHF.L.U64.HI R4, R6, 0x4, R7 ;  /* 0x0000000406047819 */ /* 0x000fe20000010207 */
[----:B------:R-:W-:Y:S01]  /*8170*/  @P1 STG.E.U16 desc[UR36][R8.64], R88 ;  /* 0x0000005808001986 */ /* 0x000fe2000c101524 */
[----:B------:R-:W-:Y:S01]  /*8180*/  IADD3 R10, P5, R5, R8, RZ ;  /* 0x00000008050a7210 */ /* 0x000fe20007fbe0ff */
[-C--:B------:R-:W-:Y:S01]  /*8190*/  FMUL R94, R94, R154.reuse ;  /* 0x0000009a5e5e7220 */ /* 0x080fe20000400000 */
[----:B------:R-:W-:Y:S01]  /*81a0*/  ISETP.GT.AND P1, PT, R0, 0x1, P0 ;  /* 0x000000010000780c */ /* 0x000fe20000724270 */
[----:B------:R-:W-:Y:S01]  /*81b0*/  FMUL R95, R95, R154 ;  /* 0x0000009a5f5f7220 */ /* 0x000fe20000400000 */
[----:B------:R-:W-:Y:S01]  /*81c0*/  F2FP.BF16.F32.PACK_AB R89, RZ, R89 ;  /* 0x00000059ff59723e */ /* 0x000fe200000010ff */
[----:B------:R-:W-:Y:S01]  /*81d0*/  IMAD.X R11, R4, 0x1, R9, P5 ;  /* 0x00000001040b7824 */ /* 0x000fe200028e0609 */
[----:B------:R-:W-:Y:S01]  /*81e0*/  F2FP.BF16.F32.PACK_AB R90, RZ, R90 ;  /* 0x0000005aff5a723e */ /* 0x000fe200000010ff */
[-C--:B------:R-:W-:Y:S01]  /*81f0*/  FMUL R96, R96, R154.reuse ;  /* 0x0000009a60607220 */ /* 0x080fe20000400000 */
[----:B------:R-:W-:Y:S01]  /*8200*/  F2FP.BF16.F32.PACK_AB R91, RZ, R91 ;  /* 0x0000005bff5b723e */ /* 0x000fe200000010ff */
[----:B------:R-:W-:Y:S01]  /*8210*/  @P2 STG.E.U16 desc[UR36][R8.64+0x2], R89 ;  /* 0x0000025908002986 */ /* 0x000fe2000c101524 */
[C---:B------:R-:W-:Y:S01]  /*8220*/  ISETP.GT.AND P5, PT, R0.reuse, 0x9, P3 ;  /* 0x000000090000780c */ /* 0x040fe20001fa4270 */
[-C--:B------:R-:W-:Y:S01]  /*8230*/  FMUL R97, R97, R154.reuse ;  /* 0x0000009a61617220 */ /* 0x080fe20000400000 */
[C---:B------:R-:W-:Y:S01]  /*8240*/  ISETP.GT.AND P2, PT, R0.reuse, 0x8, P0 ;  /* 0x000000080000780c */ /* 0x040fe20000744270 */
[----:B------:R-:W-:Y:S01]  /*8250*/  @P4 STG.E.U16 desc[UR36][R10.64], R90 ;  /* 0x0000005a0a004986 */ /* 0x000fe2000c101524 */
[----:B------:R-:W-:Y:S01]  /*8260*/  ISETP.GT.AND P4, PT, R0, 0x8, P3 ;  /* 0x000000080000780c */ /* 0x000fe20001f84270 */
[----:B------:R-:W-:Y:S01]  /*8270*/  FMUL R98, R98, R154 ;  /* 0x0000009a62627220 */ /* 0x000fe20000400000 */
[----:B------:R-:W-:Y:S01]  /*8280*/  F2FP.BF16.F32.PACK_AB R92, RZ, R92 ;  /* 0x0000005cff5c723e */ /* 0x000fe200000010ff */
[----:B------:R-:W-:Y:S01]  /*8290*/  @P1 STG.E.U16 desc[UR36][R10.64+0x2], R91 ;  /* 0x0000025b0a001986 */ /* 0x000fe2000c101524 */
[----:B------:R-:W-:Y:S01]  /*82a0*/  ISETP.GT.AND P1, PT, R0, 0x9, P0 ;  /* 0x000000090000780c */ /* 0x000fe20000724270 */
[-C--:B------:R-:W-:Y:S01]  /*82b0*/  FMUL R99, R99, R154.reuse ;  /* 0x0000009a63637220 */ /* 0x080fe20000400000 */
[----:B------:R-:W-:Y:S01]  /*82c0*/  F2FP.BF16.F32.PACK_AB R93, RZ, R93 ;  /* 0x0000005dff5d723e */ /* 0x000fe200000010ff */
[----:B------:R-:W-:Y:S01]  /*82d0*/  FMUL R100, R100, R154 ;  /* 0x0000009a64647220 */ /* 0x000fe20000400000 */
[----:B------:R-:W-:Y:S01]  /*82e0*/  F2FP.BF16.F32.PACK_AB R94, RZ, R94 ;  /* 0x0000005eff5e723e */ /* 0x000fe200000010ff */
[-C--:B------:R-:W-:Y:S01]  /*82f0*/  FMUL R101, R101, R154.reuse ;  /* 0x0000009a65657220 */ /* 0x080fe20000400000 */
[----:B------:R-:W-:Y:S01]  /*8300*/  F2FP.BF16.F32.PACK_AB R95, RZ, R95 ;  /* 0x0000005fff5f723e */ /* 0x000fe200000010ff */
[----:B------:R-:W-:Y:S01]  /*8310*/  FMUL R102, R102, R154 ;  /* 0x0000009a66667220 */ /* 0x000fe20000400000 */
[----:B------:R-:W-:Y:S01]  /*8320*/  F2FP.BF16.F32.PACK_AB R96, RZ, R96 ;  /* 0x00000060ff60723e */ /* 0x000fe200000010ff */
[----:B------:R-:W-:Y:S01]  /*8330*/  @P4 STG.E.U16 desc[UR36][R8.64+0x10], R92 ;  /* 0x0000105c08004986 */ /* 0x000fe2000c101524 */
[C---:B------:R-:W-:Y:S01]  /*8340*/  ISETP.GT.AND P4, PT, R0.reuse, 0x10, P3 ;  /* 0x000000100000780c */ /* 0x040fe20001f84270 */
[-C--:B------:R-:W-:Y:S01]  /*8350*/  FMUL R103, R103, R154.reuse ;  /* 0x0000009a67677220 */ /* 0x080fe20000400000 */
[----:B------:R-:W-:Y:S01]  /*8360*/  F2FP.BF16.F32.PACK_AB R97, RZ, R97 ;  /* 0x00000061ff61723e */ /* 0x000fe200000010ff */
[----:B------:R-:W-:Y:S01]  /*8370*/  @P5 STG.E.U16 desc[UR36][R8.64+0x12], R93 ;  /* 0x0000125d08005986 */ /* 0x000fe2000c101524 */
[----:B------:R-:W-:Y:S01]  /*8380*/  ISETP.GT.AND P5, PT, R0, 0x11, P0 ;  /* 0x000000110000780c */ /* 0x000fe200007a4270 */
        /* <DEDUP_REMOVED lines=74> */
[-C--:B------:R-:W-:Y:S01]  /*8830*/  FMUL R125, R125, R154.reuse ;  /* 0x0000009a7d7d7220 */ /* 0x080fe20000400000 */
[----:B------:R-:W-:Y:S01]  /*8840*/  F2FP.BF16.F32.PACK_AB R119, RZ, R119 ;  /* 0x00000077ff77723e */ /* 0x000fe200000010ff */
[----:B------:R-:W-:Y:S01]  /*8850*/  FMUL R126, R126, R154 ;  /* 0x0000009a7e7e7220 */ /* 0x000fe20000400000 */
[----:B------:R-:W-:Y:S01]  /*8860*/  F2FP.BF16.F32.PACK_AB R120, RZ, R120 ;  /* 0x00000078ff78723e */ /* 0x000fe200000010ff */
        /* <DEDUP_REMOVED lines=64> */
[----:B------:R-:W-:Y:S01]  /*8c70*/  FMUL R145, R145, R154 ;  /* 0x0000009a91917220 */ /* 0x000fe20000400000 */
[----:B------:R-:W-:Y:S01]  /*8c80*/  F2FP.BF16.F32.PACK_AB R139, RZ, R139 ;  /* 0x0000008bff8b723e */ /* 0x000fe200000010ff */
[----:B------:R-:W-:Y:S01]  /*8c90*/  IMAD.SHL.U32 R21, R6, 0x100, RZ ;  /* 0x0000010006157824 */ /* 0x000fe200078e00ff */
[----:B------:R-:W-:Y:S01]  /*8ca0*/  F2FP.BF16.F32.PACK_AB R140, RZ, R140 ;  /* 0x0000008cff8c723e */ /* 0x000fe200000010ff */
[----:B------:R-:W-:Y:S01]  /*8cb0*/  @P1 STG.E.U16 desc[UR36][R8.64+0x90], R124 ;  /* 0x0000907c08001986 */ /* 0x000fe2000c101524 */
[----:B------:R-:W-:Y:S01]  /*8cc0*/  ISETP.GT.AND P1, PT, R0, 0x50, P3 ;  /* 0x000000500000780c */ /* 0x000fe20001f24270 */
[-C--:B------:R-:W-:Y:S01]  /*8cd0*/  FMUL R146, R146, R154.reuse ;  /* 0x0000009a92927220 */ /* 0x080fe20000400000 */
[----:B------:R-:W-:Y:S01]  /*8ce0*/  F2FP.BF16.F32.PACK_AB R141, RZ, R141 ;  /* 0x0000008dff8d723e */ /* 0x000fe200000010ff */
[----:B------:R-:W-:Y:S01]  /*8cf0*/  @P2 STG.E.U16 desc[UR36][R8.64+0x92], R125 ;  /* 0x0000927d08002986 */ /* 0x000fe2000c101524 */
[C---:B------:R-:W-:Y:S01]  /*8d00*/  ISETP.GT.AND P2, PT, R0.reuse, 0x51, P3 ;  /* 0x000000510000780c */ /* 0x040fe20001f44270 */
[----:B------:R-:W-:Y:S01]  /*8d10*/  FMUL R147, R147, R154 ;  /* 0x0000009a93937220 */ /* 0x000fe20000400000 */
        /* <DEDUP_REMOVED lines=12> */
[----:B------:R-:W-:Y:S01]  /*8de0*/  SHF.L.U64.HI R15, R6, 0x8, R7 ;  /* 0x00000008060f7819 */ /* 0x000fe20000010207 */
[----:B------:R-:W-:Y:S01]  /*8df0*/  @P2 STG.E.U16 desc[UR36][R8.64+0xa2], R129 ;  /* 0x0000a28108002986 */ /* 0x000fe2000c101524 */
[C---:B------:R-:W-:Y:S01]  /*8e00*/  ISETP.GT.AND P2, PT, R0.reuse, 0x59, P3 ;  /* 0x000000590000780c */ /* 0x040fe20001f44270 */
        /* <DEDUP_REMOVED lines=56> */
[----:B------:R-:W-:Y:S01]  /*9190*/  FMUL R39, R39, R154 ;  /* 0x0000009a27277220 */ /* 0x000fe20000400000 */
[----:B------:R-:W-:Y:S01]  /*91a0*/  F2FP.BF16.F32.PACK_AB R33, RZ, R33 ;  /* 0x00000021ff21723e */ /* 0x000fe200000010ff */
[----:B------:R-:W-:Y:S01]  /*91b0*/  @P2 STG.E.U16 desc[UR36][R10.64+0xd0], R142 ;  /* 0x0000d08e0a002986 */ /* 0x000fe2000c101524 */
[----:B------:R-:W-:Y:S01]  /*91c0*/  F2FP.BF16.F32.PACK_AB R34, RZ, R34 ;  /* 0x00000022ff22723e */ /* 0x000fe200000010ff */
[-C--:B------:R-:W-:Y:S01]  /*91d0*/  FMUL R40, R40, R154.reuse ;  /* 0x0000009a28287220 */ /* 0x080fe20000400000 */
[----:B------:R-:W-:Y:S01]  /*91e0*/  F2FP.BF16.F32.PACK_AB R35, RZ, R35 ;  /* 0x00000023ff23723e */ /* 0x000fe200000010ff */
[----:B------:R-:W-:Y:S01]  /*91f0*/  FMUL R41, R41, R154 ;  /* 0x0000009a29297220 */ /* 0x000fe20000400000 */
[----:B------:R-:W-:Y:S01]  /*9200*/  F2FP.BF16.F32.PACK_AB R36, RZ, R36 ;  /* 0x00000024ff24723e */ /* 0x000fe200000010ff */
[----:B------:R-:W-:Y:S01]  /*9210*/  @P4 STG.E.U16 desc[UR36][R10.64+0xd2], R143 ;  /* 0x0000d28f0a004986 */ /* 0x000fe2000c101524 */
[----:B------:R-:W-:Y:S01]  /*9220*/  ISETP.GT.AND P4, PT, R0, 0x71, P0 ;  /* 0x000000710000780c */ /* 0x000fe20000784270 */
[----:B------:R-:W-:Y:S01]  /*9230*/  FMUL R42, R42, R154 ;  /* 0x0000009a2a2a7220 */ /* 0x000fe20000400000 */
[----:B------:R-:W-:Y:S01]  /*9240*/  F2FP.BF16.F32.PACK_AB R37, RZ, R37 ;  /* 0x00000025ff25723e */ /* 0x000fe200000010ff */
[----:B------:R-:W-:Y:S01]  /*9250*/  @P5 STG.E.U16 desc[UR36][R8.64+0xe0], R144 ;  /* 0x0000e09008005986 */ /* 0x000fe2000c101524 */
[----:B------:R-:W-:Y:S01]  /*9260*/  ISETP.GT.AND P5, PT, R0, 0x70, P0 ;  /* 0x000000700000780c */ /* 0x000fe200007a4270 */
[----:B------:R-:W-:Y:S01]  /*9270*/  @P1 IMAD.MOV.U32 R6, RZ, RZ, R8 ;  /* 0x000000ffff061224 */ /* 0x000fe200078e0008 */
[----:B------:R-:W-:Y:S01]  /*9280*/  F2FP.BF16.F32.PACK_AB R38, RZ, R38 ;  /* 0x00000026ff26723e */ /* 0x000fe200000010ff */
[----:B------:R-:W-:Y:S01]  /*9290*/  @P1 IMAD.MOV.U32 R7, RZ, RZ, R9 ;  /* 0x000000ffff071224 */ /* 0x000fe200078e0009 */
[----:B------:R-:W-:Y:S01]  /*92a0*/  F2FP.BF16.F32.PACK_AB R39, RZ, R39 ;  /* 0x00000027ff27723e */ /* 0x000fe200000010ff */
[----:B------:R-:W-:Y:S01]  /*92b0*/  FMUL R43, R43, R154 ;  /* 0x0000009a2b2b7220 */ /* 0x000fe20000400000 */
[----:B------:R-:W-:Y:S01]  /*92c0*/  F2FP.BF16.F32.PACK_AB R40, RZ, R40 ;  /* 0x00000028ff28723e */ /* 0x000fe200000010ff */
[----:B------:R-:W-:Y:S01]  /*92d0*/  FMUL R44, R44, R154 ;  /* 0x0000009a2c2c7220 */ /* 0x000fe20000400000 */
[----:B------:R0:W-:Y:S01]  /*92e0*/  @P1 STG.E.U16 desc[UR36][R6.64+0xe2], R145 ;  /* 0x0000e29106001986 */ /* 0x0001e2000c101524 */
[----:B------:R-:W-:Y:S01]  /*92f0*/  IADD3 R12, P1, P2, R5, R8, R21 ;  /* 0x00000008050c7210 */ /* 0x000fe20007a3e015 */
[-C--:B------:R-:W-:Y:S01]  /*9300*/  FMUL R45, R45, R154.reuse ;  /* 0x0000009a2d2d7220 */ /* 0x080fe20000400000 */
[----:B------:R-:W-:Y:S01]  /*9310*/  F2FP.BF16.F32.PACK_AB R41, RZ, R41 ;  /* 0x00000029ff29723e */ /* 0x000fe200000010ff */
[-C--:B------:R-:W-:Y:S01]  /*9320*/  FMUL R46, R46, R154.reuse ;  /* 0x0000009a2e2e7220 */ /* 0x080fe20000400000 */
[----:B------:R-:W-:Y:S01]  /*9330*/  IADD3.X R13, R4, R9, R15, P1, P2 ;  /* 0x00000009040d7210 */ /* 0x000fe20000fe440f */
[-C--:B------:R-:W-:Y:S01]  /*9340*/  FMUL R47, R47, R154.reuse ;  /* 0x0000009a2f2f7220 */ /* 0x080fe20000400000 */
[C---:B------:R-:W-:Y:S01]  /*9350*/  ISETP.GT.AND P1, PT, R3.reuse, 0x80, PT ;  /* 0x000000800300780c */ /* 0x040fe20003f24270 */
[-C--:B------:R-:W-:Y:S01]  /*9360*/  FMUL R48, R48, R154.reuse ;  /* 0x0000009a30307220 */ /* 0x080fe20000400000 */
[----:B------:R-:W-:Y:S01]  /*9370*/  ISETP.GT.AND P2, PT, R3, 0x88, PT ;  /* 0x000000880300780c */ /* 0x000fe20003f44270 */
[----:B------:R-:W-:Y:S01]  /*9380*/  FMUL R49, R49, R154 ;  /* 0x0000009a31317220 */ /* 0x000fe20000400000 */
[----:B------:R-:W-:Y:S01]  /*9390*/  F2FP.BF16.F32.PACK_AB R42, RZ, R42 ;  /* 0x0000002aff2a723e */ /* 0x000fe200000010ff */
[----:B0-----:R-:W-:Y:S01]  /*93a0*/  @P5 IMAD.MOV.U32 R7, RZ, RZ, R11 ;  /* 0x000000ffff075224 */ /* 0x001fe200078e000b */
[----:B------:R-:W-:Y:S01]  /*93b0*/  @P5 MOV R6, R10 ;  /* 0x0000000a00065202 */ /* 0x000fe20000000f00 */
[-C--:B------:R-:W-:Y:S01]  /*93c0*/  FMUL R50, R50, R154.reuse ;  /* 0x0000009a32327220 */ /* 0x080fe20000400000 */
[----:B------:R-:W-:Y:S01]  /*93d0*/  F2FP.BF16.F32.PACK_AB R43, RZ, R43 ;  /* 0x0000002bff2b723e */ /* 0x000fe200000010ff */
[----:B------:R-:W-:Y:S01]  /*93e0*/  FMUL R51, R51, R154 ;  /* 0x0000009a33337220 */ /* 0x000fe20000400000 */
[----:B------:R-:W-:Y:S01]  /*93f0*/  F2FP.BF16.F32.PACK_AB R44, RZ, R44 ;  /* 0x0000002cff2c723e */ /* 0x000fe200000010ff */
[----:B------:R0:W-:Y:S01]  /*9400*/  @P5 STG.E.U16 desc[UR36][R6.64+0xe0], R146 ;  /* 0x0000e09206005986 */ /* 0x0001e2000c101524 */
[----:B------:R-:W-:Y:S01]  /*9410*/  ISETP.GT.AND P5, PT, R0, 0x78, P3 ;  /* 0x000000780000780c */ /* 0x000fe20001fa4270 */
[-C--:B------:R-:W-:Y:S01]  /*9420*/  FMUL R52, R52, R154.reuse ;  /* 0x0000009a34347220 */ /* 0x080fe20000400000 */
[C---:B------:R-:W-:Y:S01]  /*9430*/  ISETP.GT.AND P3, PT, R0.reuse, 0x79, P3 ;  /* 0x000000790000780c */ /* 0x040fe20001f64270 */
[----:B------:R-:W-:Y:S01]  /*9440*/  @P4 STG.E.U16 desc[UR36][R10.64+0xe2], R147 ;  /* 0x0000e2930a004986 */ /* 0x000fe2000c101524 */
[C---:B------:R-:W-:Y:S01]  /*9450*/  ISETP.GT.AND P4, PT, R0.reuse, 0x78, P0 ;  /* 0x000000780000780c */ /* 0x040fe20000784270 */
[-C--:B------:R-:W-:Y:S01]  /*9460*/  FMUL R53, R53, R154.reuse ;  /* 0x0000009a35357220 */ /* 0x080fe20000400000 */
[----:B------:R-:W-:Y:S01]  /*9470*/  ISETP.GT.AND P0, PT, R0, 0x79, P0 ;  /* 0x000000790000780c */ /* 0x000fe20000704270 */
[-C--:B------:R-:W-:Y:S01]  /*9480*/  FMUL R54, R54, R154.reuse ;  /* 0x0000009a36367220 */ /* 0x080fe20000400000 */
[----:B------:R-:W-:Y:S01]  /*9490*/  F2FP.BF16.F32.PACK_AB R45, RZ, R45 ;  /* 0x0000002dff2d723e */ /* 0x000fe200000010ff */
[----:B------:R-:W-:Y:S01]  /*94a0*/  FMUL R55, R55, R154 ;  /* 0x0000009a37377220 */ /* 0x000fe20000400000 */
[----:B------:R-:W-:Y:S01]  /*94b0*/  F2FP.BF16.F32.PACK_AB R46, RZ, R46 ;  /* 0x0000002eff2e723e */ /* 0x000fe200000010ff */
[----:B------:R-:W-:Y:S01]  /*94c0*/  FMUL R56, R56, R154 ;  /* 0x0000009a38387220 */ /* 0x000fe20000400000 */
[----:B------:R-:W-:Y:S01]  /*94d0*/  F2FP.BF16.F32.PACK_AB R47, RZ, R47 ;  /* 0x0000002fff2f723e */ /* 0x000fe200000010ff */
[----:B------:R-:W-:Y:S01]  /*94e0*/  @P5 STG.E.U16 desc[UR36][R8.64+0xf0], R148 ;  /* 0x0000f09408005986 */ /* 0x000fe2000c101524 */
[----:B0-----:R-:W-:Y:S01]  /*94f0*/  IADD3 R6, P5, R21, R8, RZ ;  /* 0x0000000815067210 */ /* 0x001fe20007fbe0ff */
[----:B------:R-:W-:Y:S01]  /*9500*/  FMUL R57, R57, R154 ;  /* 0x0000009a39397220 */ /* 0x000fe20000400000 */
[----:B------:R-:W-:Y:S01]  /*9510*/  F2FP.BF16.F32.PACK_AB R48, RZ, R48 ;  /* 0x00000030ff30723e */ /* 0x000fe200000010ff */
[----:B------:R0:W-:Y:S01]  /*9520*/  @P3 STG.E.U16 desc[UR36][R8.64+0xf2], R149 ;  /* 0x0000f29508003986 */ /* 0x0001e2000c101524 */
[C---:B------:R-:W-:Y:S01]  /*9530*/  ISETP.GT.AND P3, PT, R0.reuse, RZ, P1 ;  /* 0x000000ff0000720c */ /* 0x040fe20000f64270 */
[----:B------:R-:W-:Y:S01]  /*9540*/  IMAD.X R7, R15, 0x1, R9, P5 ;  /* 0x000000010f077824 */ /* 0x000fe200028e0609 */
[C---:B------:R-:W-:Y:S01]  /*9550*/  ISETP.GT.AND P5, PT, R0.reuse, RZ, P2 ;  /* 0x000000ff0000720c */ /* 0x040fe200017a4270 */
        /* <DEDUP_REMOVED lines=14> */
[----:B------:R-:W-:Y:S01]  /*9640*/  @P4 STG.E.U16 desc[UR36][R6.64+0x2], R25 ;  /* 0x0000021906004986 */ /* 0x000fe2000c101524 */
[----:B------:R-:W-:Y:S01]  /*9650*/  IADD3 R14, P4, R5, R6, RZ ;  /* 0x00000006050e7210 */ /* 0x000fe20007f9e0ff */
[--C-:B------:R-:W-:Y:S01]  /*9660*/  IMAD.X R9, R4, 0x1, R7.reuse, P3 ;  /* 0x0000000104097824 */ /* 0x100fe200018e0607 */
[----:B------:R-:W-:Y:S01]  /*9670*/  ISETP.GT.AND P3, PT, R0, 0x9, P2 ;  /* 0x000000090000780c */ /* 0x000fe20001764270 */
[-C--:B------:R-:W-:Y:S01]  /*9680*/  FMUL R62, R62, R154.reuse ;  /* 0x0000009a3e3e7220 */ /* 0x080fe20000400000 */
[----:B------:R-:W-:Y:S01]  /*9690*/  F2FP.BF16.F32.PACK_AB R53, RZ, R53 ;  /* 0x00000035ff35723e */ /* 0x000fe200000010ff */
[----:B------:R-:W-:Y:S01]  /*96a0*/  IMAD.X R15, R4, 0x1, R7, P4 ;  /* 0x00000001040f7824 */ /* 0x000fe200020e0607 */
[----:B------:R-:W-:Y:S01]  /*96b0*/  ISETP.GT.AND P4, PT, R0, 0x8, P1 ;  /* 0x000000080000780c */ /* 0x000fe20000f84270 */
[----:B------:R-:W-:Y:S01]  /*96c0*/  FMUL R63, R63, R154 ;  /* 0x0000009a3f3f7220 */ /* 0x000fe20000400000 */
[----:B------:R-:W-:Y:S01]  /*96d0*/  F2FP.BF16.F32.PACK_AB R54, RZ, R54 ;  /* 0x00000036ff36723e */ /* 0x000fe200000010ff */
[-C--:B------:R-:W-:Y:S01]  /*96e0*/  FMUL R64, R64, R154.reuse ;  /* 0x0000009a40407220 */ /* 0x080fe20000400000 */
        /* <DEDUP_REMOVED lines=9> */
[----:B------:R-:W-:Y:S01]  /*9780*/  @P4 STG.E.U16 desc[UR36][R6.64+0x10], R28 ;  /* 0x0000101c06004986 */ /* 0x000fe2000c101524 */
[----:B------:R-:W-:Y:S01]  /*9790*/  ISETP.GT.AND P4, PT, R0, 0x10, P1 ;  /* 0x000000100000780c */ /* 0x000fe20000f84270 */
[-C--:B------:R-:W-:Y:S01]  /*97a0*/  FMUL R68, R68, R154.reuse ;  /* 0x0000009a44447220 */ /* 0x080fe20000400000 */
[----:B------:R-:W-:Y:S01]  /*97b0*/  F2FP.BF16.F32.PACK_AB R57, RZ, R57 ;  /* 0x00000039ff39723e */ /* 0x000fe200000010ff */
[-C--:B------:R-:W-:Y:S01]  /*97c0*/  FMUL R69, R69, R154.reuse ;  /* 0x0000009a45457220 */ /* 0x080fe20000400000 */
        /* <DEDUP_REMOVED lines=14> */
[----:B------:R-:W-:Y:S01]  /*98b0*/  FMUL R73, R73, R154 ;  /* 0x0000009a49497220 */ /* 0x000fe20000400000 */
[----:B------:R-:W-:Y:S01]  /*98c0*/  F2FP.BF16.F32.PACK_AB R61, RZ, R61 ;  /* 0x0000003dff3d723e */ /* 0x000fe200000010ff */
[----:B------:R-:W-:Y:S01]  /*98d0*/  @P5 STG.E.U16 desc[UR36][R6.64+0x22], R33 ;  /* 0x0000222106005986 */ /* 0x000fe2000c101524 */
[----:B------:R-:W-:Y:S01]  /*98e0*/  ISETP.GT.AND P5, PT, R0, 0x19, P1 ;  /* 0x000000190000780c */ /* 0x000fe20000fa4270 */
[--C-:B------:R-:W-:Y:S01]  /*98f0*/  @P0 IMAD.MOV.U32 R4, RZ, RZ, R12.reuse ;  /* 0x000000ffff040224 */ /* 0x100fe200078e000c */
[----:B------:R-:W-:Y:S01]  /*9900*/  F2FP.BF16.F32.PACK_AB R62, RZ, R62 ;  /* 0x0000003eff3e723e */ /* 0x000fe200000010ff */
[--C-:B------:R-:W-:Y:S01]  /*9910*/  @P0 IMAD.MOV.U32 R5, RZ, RZ, R13.reuse ;  /* 0x000000ffff050224 */ /* 0x100fe200078e000d */
[----:B------:R-:W-:Y:S01]  /*9920*/  F2FP.BF16.F32.PACK_AB R63, RZ, R63 ;  /* 0x0000003fff3f723e */ /* 0x000fe200000010ff */
[----:B------:R-:W-:Y:S01]  /*9930*/  FMUL R74, R74, R154 ;  /* 0x0000009a4a4a7220 */ /* 0x000fe20000400000 */
[----:B------:R-:W-:Y:S01]  /*9940*/  F2FP.BF16.F32.PACK_AB R64, RZ, R64 ;  /* 0x00000040ff40723e */ /* 0x000fe200000010ff */
[-C--:B------:R-:W-:Y:S01]  /*9950*/  FMUL R75, R75, R154.reuse ;  /* 0x0000009a4b4b7220 */ /* 0x080fe20000400000 */
[----:B------:R0:W-:Y:S01]  /*9960*/  @P0 STG.E.U16 desc[UR36][R4.64+0x20], R34 ;  /* 0x0000202204000986 */ /* 0x0001e2000c101524 */
        /* <DEDUP_REMOVED lines=9> */
[----:B------:R-:W-:Y:S01]  /*9a00*/  FMUL R80, R80, R154 ;  /* 0x0000009a50507220 */ /* 0x000fe20000400000 */
[----:B------:R-:W-:Y:S01]  /*9a10*/  F2FP.BF16.F32.PACK_AB R69, RZ, R69 ;  /* 0x00000045ff45723e */ /* 0x000fe200000010ff */
[----:B0-----:R-:W-:Y:S01]  /*9a20*/  @P3 IMAD.MOV.U32 R4, RZ, RZ, R12 ;  /* 0x000000ffff043224 */ /* 0x001fe200078e000c */
[----:B------:R-:W-:Y:S01]  /*9a30*/  F2FP.BF16.F32.PACK_AB R70, RZ, R70 ;  /* 0x00000046ff46723e */ /* 0x000fe200000010ff */
[--C-:B------:R-:W-:Y:S01]  /*9a40*/  @P3 IMAD.MOV.U32 R5, RZ, RZ, R13.reuse ;  /* 0x000000ffff053224 */ /* 0x100fe200078e000d */
[----:B------:R-:W-:Y:S01]  /*9a50*/  F2FP.BF16.F32.PACK_AB R71, RZ, R71 ;  /* 0x00000047ff47723e */ /* 0x000fe200000010ff */
[----:B------:R-:W-:Y:S01]  /*9a60*/  FMUL R81, R81, R154 ;  /* 0x0000009a51517220 */ /* 0x000fe20000400000 */
[----:B------:R-:W-:Y:S01]  /*9a70*/  F2FP.BF16.F32.PACK_AB R72, RZ, R72 ;  /* 0x00000048ff48723e */ /* 0x000fe200000010ff */
[-C--:B------:R-:W-:Y:S01]  /*9a80*/  FMUL R82, R82, R154.reuse ;  /* 0x0000009a52527220 */ /* 0x080fe20000400000 */
[----:B------:R0:W-:Y:S01]  /*9a90*/  @P3 STG.E.U16 desc[UR36][R4.64+0x22], R35 ;  /* 0x0000222304003986 */ /* 0x0001e2000c101524 */
        /* <DEDUP_REMOVED lines=11> */
[----:B0-----:R-:W-:Y:S01]  /*9b50*/  @P0 IMAD.MOV.U32 R5, RZ, RZ, R13 ;  /* 0x000000ffff050224 */ /* 0x001fe200078e000d */
[----:B------:R-:W-:Y:S01]  /*9b60*/  @P0 MOV R4, R12 ;  /* 0x0000000c00040202 */ /* 0x000fe20000000f00 */
[----:B------:R-:W-:Y:S01]  /*9b70*/  FMUL R86, R86, R154 ;  /* 0x0000009a56567220 */ /* 0x000fe20000400000 */
[----:B------:R-:W-:Y:S01]  /*9b80*/  F2FP.BF16.F32.PACK_AB R76, RZ, R76 ;  /* 0x0000004cff4c723e */ /* 0x000fe200000010ff */
[----:B------:R-:W-:Y:S01]  /*9b90*/  FMUL R87, R87, R154 ;  /* 0x0000009a57577220 */ /* 0x000fe20000400000 */
[----:B------:R-:W-:Y:S01]  /*9ba0*/  F2FP.BF16.F32.PACK_AB R77, RZ, R77 ;  /* 0x0000004dff4d723e */ /* 0x000fe200000010ff */
[----:B------:R0:W-:Y:S01]  /*9bb0*/  @P0 STG.E.U16 desc[UR36][R4.64+0x30], R38 ;  /* 0x0000302604000986 */ /* 0x0001e2000c101524 */
[----:B------:R-:W-:-:S02]  /*9bc0*/  ISETP.GT.AND P0, PT, R0, 0x20, P2 ;  /* 0x000000200000780c */ /* 0x000fc40001704270 */
[----:B------:R-:W-:Y:S02]  /*9bd0*/  F2FP.BF16.F32.PACK_AB R78, RZ, R78 ;  /* 0x0000004eff4e723e */ /* 0x000fe400000010ff */
[----:B------:R-:W-:Y:S02]  /*9be0*/  F2FP.BF16.F32.PACK_AB R79, RZ, R79 ;  /* 0x0000004fff4f723e */ /* 0x000fe400000010ff */
[----:B------:R-:W-:Y:S02]  /*9bf0*/  F2FP.BF16.F32.PACK_AB R80, RZ, R80 ;  /* 0x00000050ff50723e */ /* 0x000fe400000010ff */
[----:B------:R-:W-:Y:S02]  /*9c00*/  F2FP.BF16.F32.PACK_AB R81, RZ, R81 ;  /* 0x00000051ff51723e */ /* 0x000fe400000010ff */
[----:B------:R-:W-:Y:S01]  /*9c10*/  F2FP.BF16.F32.PACK_AB R82, RZ, R82 ;  /* 0x00000052ff52723e */ /* 0x000fe200000010ff */
[----:B0-----:R-:W-:Y:S01]  /*9c20*/  @P3 IMAD.MOV.U32 R4, RZ, RZ, R12 ;  /* 0x000000ffff043224 */ /* 0x001fe200078e000c */
[----:B------:R-:W-:Y:S01]  /*9c30*/  F2FP.BF16.F32.PACK_AB R83, RZ, R83 ;  /* 0x00000053ff53723e */ /* 0x000fe200000010ff */
[----:B------:R-:W-:Y:S01]  /*9c40*/  @P3 IMAD.MOV.U32 R5, RZ, RZ, R13 ;  /* 0x000000ffff053224 */ /* 0x000fe200078e000d */
[----:B------:R-:W-:-:S02]  /*9c50*/  F2FP.BF16.F32.PACK_AB R84, RZ, R84 ;  /* 0x00000054ff54723e */ /* 0x000fc400000010ff */
[----:B------:R-:W-:Y:S02]  /*9c60*/  F2FP.BF16.F32.PACK_AB R85, RZ, R85 ;  /* 0x00000055ff55723e */ /* 0x000fe400000010ff */
[----:B------:R0:W-:Y:S01]  /*9c70*/  @P3 STG.E.U16 desc[UR36][R4.64+0x32], R39 ;  /* 0x0000322704003986 */ /* 0x0001e2000c101524 */
[C---:B------:R-:W-:Y:S02]  /*9c80*/  ISETP.GT.AND P3, PT, R0.reuse, 0x21, P2 ;  /* 0x000000210000780c */ /* 0x040fe40001764270 */
[----:B------:R-:W-:Y:S01]  /*9c90*/  F2FP.BF16.F32.PACK_AB R86, RZ, R86 ;  /* 0x00000056ff56723e */ /* 0x000fe200000010ff */
[----:B------:R-:W-:Y:S01]  /*9ca0*/  @P4 STG.E.U16 desc[UR36][R6.64+0x40], R40 ;  /* 0x0000402806004986 */ /* 0x000fe2000c101524 */
[C---:B------:R-:W-:Y:S02]  /*9cb0*/  ISETP.GT.AND P4, PT, R0.reuse, 0x28, P1 ;  /* 0x000000280000780c */ /* 0x040fe40000f84270 */
[----:B------:R-:W-:Y:S01]  /*9cc0*/  F2FP.BF16.F32.PACK_AB R87, RZ, R87 ;  /* 0x00000057ff57723e */ /* 0x000fe200000010ff */
[----:B------:R-:W-:Y:S01]  /*9cd0*/  @P5 STG.E.U16 desc[UR36][R6.64+0x42], R41 ;  /* 0x0000422906005986 */ /* 0x000fe2000c101524 */
[----:B------:R-:W-:Y:S01]  /*9ce0*/  ISETP.GT.AND P5, PT, R0, 0x29, P1 ;  /* 0x000000290000780c */ /* 0x000fe20000fa4270 */
[----:B0-----:R-:W-:-:S02]  /*9cf0*/  @P0 IMAD.MOV.U32 R4, RZ, RZ, R12 ;  /* 0x000000ffff040224 */ /* 0x001fc400078e000c */
[----:B------:R-:W-:-:S05]  /*9d00*/  @P0 IMAD.MOV.U32 R5, RZ, RZ, R13 ;  /* 0x000000ffff050224 */ /* 0x000fca00078e000d */
[----:B------:R0:W-:Y:S01]  /*9d10*/  @P0 STG.E.U16 desc[UR36][R4.64+0x40], R42 ;  /* 0x0000402a04000986 */ /* 0x0001e2000c101524 */
[----:B------:R-:W-:Y:S01]  /*9d20*/  ISETP.GT.AND P0, PT, R0, 0x28, P2 ;  /* 0x000000280000780c */ /* 0x000fe20001704270 */
[----:B0-----:R-:W-:Y:S02]  /*9d30*/  @P3 IMAD.MOV.U32 R4, RZ, RZ, R12 ;  /* 0x000000ffff043224 */ /* 0x001fe400078e000c */
[----:B------:R-:W-:-:S05]  /*9d40*/  @P3 IMAD.MOV.U32 R5, RZ, RZ, R13 ;  /* 0x000000ffff053224 */ /* 0x000fca00078e000d */
[----:B------:R0:W-:Y:S01]  /*9d50*/  @P3 STG.E.U16 desc[UR36][R4.64+0x42], R43 ;  /* 0x0000422b04003986 */ /* 0x0001e2000c101524 */
[----:B------:R-:W-:-:S03]  /*9d60*/  ISETP.GT.AND P3, PT, R0, 0x29, P2 ;  /* 0x000000290000780c */ /* 0x000fc60001764270 */
[----:B------:R-:W-:Y:S01]  /*9d70*/  @P4 STG.E.U16 desc[UR36][R6.64+0x50], R44 ;  /* 0x0000502c06004986 */ /* 0x000fe2000c101524 */
[----:B------:R-:W-:-:S03]  /*9d80*/  ISETP.GT.AND P4, PT, R0, 0x30, P1 ;  /* 0x000000300000780c */ /* 0x000fc60000f84270 */
[----:B------:R-:W-:Y:S01]  /*9d90*/  @P5 STG.E.U16 desc[UR36][R6.64+0x52], R45 ;  /* 0x0000522d06005986 */ /* 0x000fe2000c101524 */
[----:B------:R-:W-:Y:S01]  /*9da0*/  ISETP.GT.AND P5, PT, R0, 0x31, P1 ;  /* 0x000000310000780c */ /* 0x000fe20000fa4270 */
[----:B0-----:R-:W-:Y:S01]  /*9db0*/  @P0 IMAD.MOV.U32 R4, RZ, RZ, R12 ;  /* 0x000000ffff040224 */ /* 0x001fe200078e000c */
[----:B------:R-:W-:-:S05]  /*9dc0*/  @P0 MOV R5, R13 ;  /* 0x0000000d00050202 */ /* 0x000fca0000000f00 */
        /* <DEDUP_REMOVED lines=10> */
[----:B0-----:R-:W-:Y:S02]  /*9e70*/  @P0 IMAD.MOV.U32 R4, RZ, RZ, R12 ;  /* 0x000000ffff040224 */ /* 0x001fe400078e000c */
        /* <DEDUP_REMOVED lines=14> */
[----:B------:R-:W-:Y:S02]  /*9f60*/  ISETP.GT.AND P0, PT, R0, 0x40, P2 ;  /* 0x000000400000780c */ /* 0x000fe40001704270 */
[----:B0-----:R-:W-:Y:S01]  /*9f70*/  @P3 MOV R4, R12 ;  /* 0x0000000c00043202 */ /* 0x001fe20000000f00 */
        /* <DEDUP_REMOVED lines=23> */
[----:B0-----:R-:W-:Y:S01]  /*a0f0*/  @P3 IMAD.MOV.U32 R4, RZ, RZ, R12 ;  /* 0x000000ffff043224 */ /* 0x001fe200078e000c */
[----:B------:R-:W-:-:S05]  /*a100*/  @P3 MOV R5, R13 ;  /* 0x0000000d00053202 */ /* 0x000fca0000000f00 */
        /* <DEDUP_REMOVED lines=29> */
[----:B------:R-:W-:Y:S02]  /*a2e0*/  ISETP.GT.AND P5, PT, R0, 0x69, P1 ;  /* 0x000000690000780c */ /* 0x000fe40000fa4270 */
[----:B0-----:R-:W-:Y:S01]  /*a2f0*/  @P0 MOV R4, R12 ;  /* 0x0000000c00040202 */ /* 0x001fe20000000f00 */
        /* <DEDUP_REMOVED lines=18> */
[C---:B------:R-:W-:Y:S02]  /*a420*/  ISETP.GT.AND P3, PT, R0.reuse, 0x78, P1 ;  /* 0x000000780000780c */ /* 0x040fe40000f64270 */
[C---:B------:R-:W-:Y:S01]  /*a430*/  ISETP.GT.AND P1, PT, R0.reuse, 0x79, P1 ;  /* 0x000000790000780c */ /* 0x040fe20000f24270 */
[----:B------:R-:W-:Y:S01]  /*a440*/  @P4 STG.E.U16 desc[UR36][R6.64+0xe0], R80 ;  /* 0x0000e05006004986 */ /* 0x000fe2000c101524 */
[----:B------:R-:W-:-:S03]  /*a450*/  ISETP.GT.AND P4, PT, R0, 0x71, P2 ;  /* 0x000000710000780c */ /* 0x000fc60001784270 */
[----:B------:R-:W-:Y:S01]  /*a460*/  @P5 STG.E.U16 desc[UR36][R6.64+0xe2], R81 ;  /* 0x0000e25106005986 */ /* 0x000fe2000c101524 */
[C---:B------:R-:W-:Y:S02]  /*a470*/  ISETP.GT.AND P5, PT, R0.reuse, 0x78, P2 ;  /* 0x000000780000780c */ /* 0x040fe400017a4270 */
[----:B------:R-:W-:Y:S01]  /*a480*/  ISETP.GT.AND P2, PT, R0, 0x79, P2 ;  /* 0x000000790000780c */ /* 0x000fe20001744270 */
[----:B0-----:R-:W-:Y:S01]  /*a490*/  @P0 IMAD.MOV.U32 R4, RZ, RZ, R12 ;  /* 0x000000ffff040224 */ /* 0x001fe200078e000c */
[----:B------:R-:W-:-:S05]  /*a4a0*/  @P0 MOV R5, R13 ;  /* 0x0000000d00050202 */ /* 0x000fca0000000f00 */
[----:B------:R0:W-:Y:S02]  /*a4b0*/  @P0 STG.E.U16 desc[UR36][R4.64+0xe0], R82 ;  /* 0x0000e05204000986 */ /* 0x0001e4000c101524 */
[----:B0-----:R-:W-:Y:S02]  /*a4c0*/  @P4 IMAD.MOV.U32 R4, RZ, RZ, R12 ;  /* 0x000000ffff044224 */ /* 0x001fe400078e000c */
[----:B------:R-:W-:-:S05]  /*a4d0*/  @P4 IMAD.MOV.U32 R5, RZ, RZ, R13 ;  /* 0x000000ffff054224 */ /* 0x000fca00078e000d */
[----:B------:R0:W-:Y:S04]  /*a4e0*/  @P4 STG.E.U16 desc[UR36][R4.64+0xe2], R83 ;  /* 0x0000e25304004986 */ /* 0x0001e8000c101524 */
[----:B------:R1:W-:Y:S04]  /*a4f0*/  @P3 STG.E.U16 desc[UR36][R6.64+0xf0], R84 ;  /* 0x0000f05406003986 */ /* 0x0003e8000c101524 */
[----:B------:R1:W-:Y:S01]  /*a500*/  @P1 STG.E.U16 desc[UR36][R6.64+0xf2], R85 ;  /* 0x0000f25506001986 */ /* 0x0003e2000c101524 */
[----:B0-----:R-:W-:Y:S02]  /*a510*/  @P5 IMAD.MOV.U32 R4, RZ, RZ, R12 ;  /* 0x000000ffff045224 */ /* 0x001fe400078e000c */
[----:B------:R-:W-:-:S05]  /*a520*/  @P5 IMAD.MOV.U32 R5, RZ, RZ, R13 ;  /* 0x000000ffff055224 */ /* 0x000fca00078e000d */
[----:B------:R1:W-:Y:S04]  /*a530*/  @P5 STG.E.U16 desc[UR36][R4.64+0xf0], R86 ;  /* 0x0000f05604005986 */ /* 0x0003e8000c101524 */
[----:B------:R1:W-:Y:S02]  /*a540*/  @P2 STG.E.U16 desc[UR36][R12.64+0xf2], R87 ;  /* 0x0000f2570c002986 */ /* 0x0003e4000c101524 */
.L_x_280:
[----:B------:R-:W-:Y:S05]  /*a550*/  BSYNC B0 ;  /* 0x0000000000007941 */ /* 0x000fea0003800000 */
.L_x_28:
[----:B------:R-:W-:Y:S01]  /*a560*/  ULDC UR4, c[0x0][0xc] ;  /* 0x0000030000047ab9 */ /* 0x000fe20000000800 */
[----:B------:R-:W-:Y:S01]  /*a570*/  ULDC UR5, c[0x0][0x10] ;  /* 0x0000040000057ab9 */ /* 0x000fe20000000800 */
[----:B0-----:R-:W0:Y:S01]  /*a580*/  LDC R3, c[0x0][0x14] ;  /* 0x00000500ff037b82 */ /* 0x001e220000000800 */
[----:B------:R-:W-:Y:S01]  /*a590*/  UIMAD.WIDE.U32 UR4, UR4, UR5, URZ ;  /* 0x00000005040472a5 */ /* 0x000fe2000f8e003f */
[----:B------:R-:W-:Y:S01]  /*a5a0*/  PRMT R0, RZ, 0x7610, R0 ;  /* 0x00007610ff007816 */ /* 0x000fe20000000000 */
[----:B------:R-:W-:Y:S02]  /*a5b0*/  IMAD.MOV.U32 R153, RZ, RZ, -0x1 ;  /* 0xffffffffff997424 */ /* 0x000fe400078e00ff */
[----:B------:R-:W-:Y:S02]  /*a5c0*/  IMAD.MOV.U32 R23, RZ, RZ, -0x1 ;  /* 0xffffffffff177424 */ /* 0x000fe400078e00ff */
[----:B0-----:R-:W-:-:S04]  /*a5d0*/  IMAD.WIDE.U32 R16, R3, UR4, R16 ;  /* 0x0000000403107c25 */ /* 0x001fc8000f8e0010 */
[----:B------:R-:W-:Y:S01]  /*a5e0*/  IMAD R3, R3, UR5, RZ ;  /* 0x0000000503037c24 */ /* 0x000fe2000f8e02ff */
[----:B------:R-:W-:Y:S02]  /*a5f0*/  ULDC.64 UR4, c[0x0][0x650] ;  /* 0x0001940000047ab9 */ /* 0x000fe40000000a00 */
[----:B------:R-:W-:Y:S01]  /*a600*/  ISETP.GE.U32.AND P0, PT, R16, UR4, PT ;  /* 0x0000000410007c0c */ /* 0x000fe2000bf06070 */
[----:B------:R-:W-:-:S05]  /*a610*/  IMAD.IADD R17, R17, 0x1, R3 ;  /* 0x0000000111117824 */ /* 0x000fca00078e0203 */
[----:B------:R-:W-:-:S13]  /*a620*/  ISETP.GE.U32.AND.EX P0, PT, R17, UR5, PT, P0 ;  /* 0x0000000511007c0c */ /* 0x000fda000bf06100 */
[----:B------:R-:W-:Y:S05]  /*a630*/  @P0 BRA `(.L_x_281) ;  /* 0x0000000400640947 */ /* 0x000fea0003800000 */
[----:B-1----:R-:W0:Y:S01]  /*a640*/  S2R R12, SR_CTAID.X ;  /* 0x00000000000c7919 */ /* 0x002e220000002500 */
[----:B--2---:R-:W1:Y:S01]  /*a650*/  LDC.64 R10, c[0x0][0x628] ;  /* 0x00018a00ff0a7b82 */ /* 0x004e620000000a00 */
[----:B------:R-:W-:Y:S01]  /*a660*/  ULDC UR4, c[0x0][0x150] ;  /* 0x0000540000047ab9 */ /* 0x000fe20000000800 */
[----:B------:R-:W-:Y:S01]  /*a670*/  IMAD.MOV.U32 R8, RZ, RZ, R16 ;  /* 0x000000ffff087224 */ /* 0x000fe200078e0010 */
[----:B------:R-:W2:Y:S01]  /*a680*/  S2R R24, SR_CTAID.Y ;  /* 0x0000000000187919 */ /* 0x000ea20000002600 */
[----:B------:R-:W-:-:S04]  /*a690*/  MOV R9, R17 ;  /* 0x0000001100097202 */ /* 0x000fc80000000f00 */
[----:B------:R-:W2:Y:S08]  /*a6a0*/  LDC R21, c[0x0][0x144] ;  /* 0x00005100ff157b82 */ /* 0x000eb00000000800 */
[----:B------:R-:W2:Y:S08]  /*a6b0*/  LDC R0, c[0x0][0x630] ;  /* 0x00018c00ff007b82 */ /* 0x000eb00000000800 */
[----:B------:R-:W2:Y:S01]  /*a6c0*/  LDC.64 R14, c[0x0][0x620] ;  /* 0x00018800ff0e7b82 */ /* 0x000ea20000000a00 */
[----:B-1----:R-:W-:-:S04]  /*a6d0*/  ISETP.NE.U32.AND P0, PT, R10, RZ, PT ;  /* 0x000000ff0a00720c */ /* 0x002fc80003f05070 */
[----:B------:R-:W-:Y:S02]  /*a6e0*/  ISETP.NE.AND.EX P0, PT, R11, RZ, PT, P0 ;  /* 0x000000ff0b00720c */ /* 0x000fe40003f05300 */
[----:B0-----:R-:W-:-:S05]  /*a6f0*/  I2FP.F32.U32 R3, R12 ;  /* 0x0000000c00037245 */ /* 0x001fca0000201000 */
[----:B------:R-:W-:-:S04]  /*a700*/  FMUL R3, R3, UR4 ;  /* 0x0000000403037c20 */ /* 0x000fc80008400000 */
[----:B------:R0:W1:Y:S02]  /*a710*/  F2I.U32.TRUNC.NTZ R20, R3 ;  /* 0x0000000300147305 */ /* 0x000064000020f000 */
[----:B------:R-:W-:Y:S05]  /*a720*/  @!P0 BRA `(.L_x_282) ;  /* 0x0000000000288947 */ /* 0x000fea0003800000 */
[----:B0-----:R-:W0:Y:S02]  /*a730*/  LDC R3, c[0x0][0x634] ;  /* 0x00018d00ff037b82 */ /* 0x001e240000000800 */
        /* <DEDUP_REMOVED lines=9> */
.L_x_282:
[----:B------:R-:W3:Y:S01]  /*a7d0*/  LDC.64 R28, c[0x0][0x640] ;  /* 0x00019000ff1c7b82 */ /* 0x000ee20000000a00 */
[-CC-:B--2---:R-:W-:Y:S01]  /*a7e0*/  SHF.R.U64 R23, R8, R0.reuse, R9.reuse ;  /* 0x0000000008177219 */ /* 0x184fe20000001209 */
[----:B-1----:R-:W-:Y:S01]  /*a7f0*/  IMAD.MOV R20, RZ, RZ, -R20 ;  /* 0x000000ffff147224 */ /* 0x002fe200078e0a14 */
[----:B------:R-:W-:Y:S01]  /*a800*/  SHF.R.U32.HI R0, RZ, R0, R9 ;  /* 0x00000000ff007219 */ /* 0x000fe20000011609 */
[----:B------:R-:W-:Y:S01]  /*a810*/  ULDC UR4, c[0x0][0x154] ;  /* 0x0000550000047ab9 */ /* 0x000fe20000000800 */
[----:B0-----:R-:W-:Y:S01]  /*a820*/  IADD3 R3, P0, RZ, -R23, RZ ;  /* 0x80000017ff037210 */ /* 0x001fe20007f1e0ff */
[----:B------:R-:W-:Y:S02]  /*a830*/  IMAD R21, R21, R20, R12 ;  /* 0x0000001415157224 */ /* 0x000fe400078e020c */
[----:B------:R-:W0:Y:S01]  /*a840*/  LDC R6, c[0x0][0x618] ;  /* 0x00018600ff067b82 */ /* 0x000e220000000800 */
[----:B------:R-:W-:Y:S02]  /*a850*/  IMAD.MOV.U32 R7, RZ, RZ, 0x1 ;  /* 0x00000001ff077424 */ /* 0x000fe400078e00ff */
[----:B------:R-:W-:-:S04]  /*a860*/  IMAD.X R5, RZ, RZ, ~R0, P0 ;  /* 0x000000ffff057224 */ /* 0x000fc800000e0e00 */
[-C--:B------:R-:W-:Y:S01]  /*a870*/  IMAD R0, R5, R14.reuse, RZ ;  /* 0x0000000e05007224 */ /* 0x080fe200078e02ff */
[----:B------:R-:W1:Y:S01]  /*a880*/  LDC R8, c[0x0][0x608] ;  /* 0x00018200ff087b82 */ /* 0x000e620000000800 */
[----:B------:R-:W-:-:S04]  /*a890*/  IMAD.WIDE.U32 R4, R3, R14, R16 ;  /* 0x0000000e03047225 */ /* 0x000fc800078e0010 */
[----:B------:R-:W-:Y:S01]  /*a8a0*/  IMAD R3, R3, R15, R0 ;  /* 0x0000000f03037224 */ /* 0x000fe200078e0200 */
[----:B------:R-:W-:Y:S02]  /*a8b0*/  I2FP.F32.U32 R0, R24 ;  /* 0x0000001800007245 */ /* 0x000fe40000201000 */
[----:B------:R-:W2:Y:S01]  /*a8c0*/  LDC R26, c[0x0][0x658] ;  /* 0x00019600ff1a7b82 */ /* 0x000ea20000000800 */
[----:B------:R-:W-:Y:S01]  /*a8d0*/  IMAD.IADD R3, R5, 0x1, R3 ;  /* 0x0000000105037824 */ /* 0x000fe200078e0203 */
[----:B---3--:R-:W-:Y:S01]  /*a8e0*/  ISETP.NE.U32.AND P0, PT, R28, RZ, PT ;  /* 0x000000ff1c00720c */ /* 0x008fe20003f05070 */
[----:B------:R-:W-:Y:S01]  /*a8f0*/  FMUL R0, R0, UR4 ;  /* 0x0000000400007c20 */ /* 0x000fe20008400000 */
[----:B------:R-:W-:Y:S02]  /*a900*/  IMAD.MOV.U32 R5, RZ, RZ, -0x1 ;  /* 0xffffffffff057424 */ /* 0x000fe400078e00ff */
[----:B------:R-:W-:Y:S01]  /*a910*/  ISETP.NE.AND.EX P0, PT, R29, RZ, PT, P0 ;  /* 0x000000ff1d00720c */ /* 0x000fe20003f05300 */
[----:B------:R3:W2:Y:S01]  /*a920*/  F2I.U32.TRUNC.NTZ R13, R0 ;  /* 0x00000000000d7305 */ /* 0x0006a2000020f000 */
[----:B------:R-:W3:Y:S01]  /*a930*/  LDC R15, c[0x0][0x148] ;  /* 0x00005200ff0f7b82 */ /* 0x000ee20000000800 */
[----:B0-----:R-:W-:-:S02]  /*a940*/  SHF.R.U64 R12, R4, R6, R3 ;  /* 0x00000006040c7219 */ /* 0x001fc40000001203 */
[----:B------:R-:W-:-:S05]  /*a950*/  SHF.R.U32.HI R3, RZ, R6, R3 ;  /* 0x00000006ff037219 */ /* 0x000fca0000011603 */
[----:B------:R-:W0:Y:S01]  /*a960*/  LDC R20, c[0x0][0x600] ;  /* 0x00018000ff147b82 */ /* 0x000e220000000800 */
[-CC-:B-1----:R-:W-:Y:S02]  /*a970*/  SHF.R.U64 R10, R12, R8.reuse, R3.reuse ;  /* 0x000000080c0a7219 */ /* 0x182fe40000001203 */
[----:B------:R-:W-:-:S05]  /*a980*/  SHF.R.U32.HI R3, RZ, R8, R3 ;  /* 0x00000008ff037219 */ /* 0x000fca0000011603 */
[----:B------:R-:W1:Y:S01]  /*a990*/  LDC R27, c[0x0][0x648] ;  /* 0x00019200ff1b7b82 */ /* 0x000e620000000800 */
[-C--:B--2---:R-:W-:Y:S02]  /*a9a0*/  SHF.L.U32 R4, R5, R26.reuse, RZ ;  /* 0x0000001a05047219 */ /* 0x084fe400000006ff */
[--C-:B------:R-:W-:Y:S02]  /*a9b0*/  SHF.R.U64 R14, R10, R26, R3.reuse ;  /* 0x0000001a0a0e7219 */ /* 0x100fe40000001203 */
[----:B------:R-:W-:Y:S02]  /*a9c0*/  LOP3.LUT R25, RZ, R4, RZ, 0x33, !PT ;  /* 0x00000004ff197212 */ /* 0x000fe400078e33ff */
[-C--:B------:R-:W-:Y:S01]  /*a9d0*/  SHF.R.U32.HI R5, RZ, R26.reuse, R3 ;  /* 0x0000001aff057219 */ /* 0x080fe20000011603 */
[----:B------:R-:W2:Y:S01]  /*a9e0*/  LDC R30, c[0x0][0x638] ;  /* 0x00018e00ff1e7b82 */ /* 0x000ea20000000800 */
[----:B------:R-:W-:Y:S02]  /*a9f0*/  SHF.L.U32 R152, R7, R26, RZ ;  /* 0x0000001a07987219 */ /* 0x000fe400000006ff */
[----:B------:R-:W-:-:S05]  /*aa00*/  MOV R4, R14 ;  /* 0x0000000e00047202 */ /* 0x000fca0000000f00 */
[----:B------:R-:W0:Y:S01]  /*aa10*/  LDC R31, c[0x0][0x610] ;  /* 0x00018400ff1f7b82 */ /* 0x000e220000000800 */
[----:B------:R-:W-:Y:S05]  /*aa20*/  @!P0 BRA `(.L_x_283) ;  /* 0x0000000000288947 */ /* 0x000fea0003800000 */
[----:B------:R-:W4:Y:S02]  /*aa30*/  LDC R3, c[0x0][0x64c] ;  /* 0x00019300ff037b82 */ /* 0x000f240000000800 */
[----:B----4-:R-:W-:-:S05]  /*aa40*/  IADD3 R3, P0, R14, R3, RZ ;  /* 0x000000030e037210 */ /* 0x010fca0007f1e0ff */
        /* <DEDUP_REMOVED lines=8> */
.L_x_283:
[----:B------:R-:W-:Y:S01]  /*aad0*/  ISETP.NE.AND P0, PT, R2, 0x1, PT ;  /* 0x000000010200780c */ /* 0x000fe20003f05270 */
[----:B0-----:R-:W-:Y:S01]  /*aae0*/  VIADD R7, R20, 0xffffffff ;  /* 0xffffffff14077836 */ /* 0x001fe20000000000 */
[----:B-1-3--:R-:W-:Y:S01]  /*aaf0*/  SHF.R.U64 R0, R4, R27, R5 ;  /* 0x0000001b04007219 */ /* 0x00afe20000001205 */
[----:B------:R-:W-:Y:S01]  /*ab00*/  IMAD.MOV R13, RZ, RZ, -R13 ;  /* 0x000000ffff0d7224 */ /* 0x000fe200078e0a0d */
[----:B------:R-:W-:Y:S01]  /*ab10*/  LOP3.LUT R5, R10, R25, RZ, 0xc0, !PT ;  /* 0x000000190a057212 */ /* 0x000fe200078ec0ff */
[----:B------:R-:W-:Y:S02]  /*ab20*/  IMAD.MOV.U32 R4, RZ, RZ, 0x1 ;  /* 0x00000001ff047424 */ /* 0x000fe400078e00ff */
[----:B------:R-:W-:Y:S02]  /*ab30*/  IMAD.MOV R3, RZ, RZ, -R0 ;  /* 0x000000ffff037224 */ /* 0x000fe400078e0a00 */
[----:B------:R-:W-:Y:S01]  /*ab40*/  IMAD R152, R152, R0, R5 ;  /* 0x0000000098987224 */ /* 0x000fe200078e0205 */
[----:B------:R-:W-:Y:S01]  /*ab50*/  LOP3.LUT R5, R12, R7, RZ, 0xc0, !PT ;  /* 0x000000070c057212 */ /* 0x000fe200078ec0ff */
[----:B--2---:R-:W-:-:S02]  /*ab60*/  IMAD R0, R3, R30, R14 ;  /* 0x0000001e03007224 */ /* 0x004fc400078e020e */
[----:B------:R-:W-:Y:S02]  /*ab70*/  @P0 IMAD R21, R15, R13, R24 ;  /* 0x0000000d0f150224 */ /* 0x000fe400078e0218 */
[----:B------:R-:W-:Y:S01]  /*ab80*/  IMAD R3, R0, R20, R5 ;  /* 0x0000001400037224 */ /* 0x000fe200078e0205 */
[----:B------:R-:W-:Y:S01]  /*ab90*/  PRMT R0, R4, 0x7610, R0 ;  /* 0x0000761004007816 */ /* 0x000fe20000000000 */
[----:B------:R-:W-:-:S05]  /*aba0*/  IMAD R152, R152, R31, R21 ;  /* 0x0000001f98987224 */ /* 0x000fca00078e0215 */
[----:B------:R-:W-:Y:S02]  /*abb0*/  SEL R153, R3, R152, !P0 ;  /* 0x0000009803997207 */ /* 0x000fe40004000000 */
[----:B------:R-:W-:-:S07]  /*abc0*/  SEL R152, R152, R3, !P0 ;  /* 0x0000000398987207 */ /* 0x000fce0004000000 */
.L_x_281:
[----:B------:R-:W-:-:S13]  /*abd0*/  LOP3.LUT P0, RZ, R0, 0xff, RZ, 0xc0, !PT ;  /* 0x000000ff00ff7812 */ /* 0x000fda000780c0ff */
[----:B------:R-:W-:Y:S05]  /*abe0*/  @P0 BRA `(.L_x_284) ;  /* 0xffffff6000d80947 */ /* 0x000fea000383ffff */
[----:B------:R-:W-:Y:S05]  /*abf0*/  EXIT ;  /* 0x000000000000794d */ /* 0x000fea0003800000 */
.L_x_3:
[----:B0-----:R-:W-:Y:S01]  /*ac00*/  ULDC.64 UR4, c[0x0][0x650] ;  /* 0x0001940000047ab9 */ /* 0x001fe20000000a00 */
        /* <DEDUP_REMOVED lines=25> */
.L_x_286:
[--C-:B------:R-:W-:Y:S01]  /*ada0*/  SHF.R.U64 R12, R10, R14, R11.reuse ;  /* 0x0000000e0a0c7219 */ /* 0x100fe2000000120b */
[----:B------:R-:W0:Y:S01]  /*adb0*/  LDC R22, c[0x0][0x618] ;  /* 0x00018600ff167b82 */ /* 0x000e220000000800 */
[----:B------:R-:W-:Y:S01]  /*adc0*/  I2FP.F32.U32 R6, R4 ;  /* 0x0000000400067245 */ /* 0x000fe20000201000 */
[----:B------:R-:W-:Y:S01]  /*add0*/  ULDC UR4, c[0x0][0x150] ;  /* 0x0000540000047ab9 */ /* 0x000fe20000000800 */
[----:B------:R-:W-:Y:S02]  /*ade0*/  SHF.R.U32.HI R5, RZ, R14, R11 ;  /* 0x0000000eff057219 */ /* 0x000fe4000001160b */
[----:B------:R-:W-:Y:S01]  /*adf0*/  IADD3 R9, P0, RZ, -R12, RZ ;  /* 0x8000000cff097210 */ /* 0x000fe20007f1e0ff */
[----:B------:R-:W-:Y:S01]  /*ae00*/  FMUL R11, R6, UR4 ;  /* 0x00000004060b7c20 */ /* 0x000fe20008400000 */
[----:B------:R-:W-:Y:S01]  /*ae10*/  ULDC UR4, c[0x0][0x154] ;  /* 0x0000550000047ab9 */ /* 0x000fe20000000800 */
[----:B------:R-:W1:Y:S02]  /*ae20*/  LDC.64 R24, c[0x0][0x640] ;  /* 0x00019000ff187b82 */ /* 0x000e640000000a00 */
[----:B------:R-:W-:-:S02]  /*ae30*/  IMAD.X R5, RZ, RZ, ~R5, P0 ;  /* 0x000000ffff057224 */ /* 0x000fc400000e0e05 */
[----:B------:R-:W2:Y:S01]  /*ae40*/  F2I.U32.TRUNC.NTZ R11, R11 ;  /* 0x0000000b000b7305 */ /* 0x000ea2000020f000 */
[----:B------:R-:W-:-:S03]  /*ae50*/  IMAD.WIDE.U32 R6, R9, R20, R16 ;  /* 0x0000001409067225 */ /* 0x000fc600078e0010 */
[----:B------:R-:W3:Y:S01]  /*ae60*/  LDC R13, c[0x0][0x144] ;  /* 0x00005100ff0d7b82 */ /* 0x000ee20000000800 */
[----:B------:R-:W-:-:S04]  /*ae70*/  IMAD R8, R5, R20, RZ ;  /* 0x0000001405087224 */ /* 0x000fc800078e02ff */
[----:B------:R-:W-:Y:S02]  /*ae80*/  IMAD R5, R9, R21, R8 ;  /* 0x0000001509057224 */ /* 0x000fe400078e0208 */
[----:B------:R-:W-:Y:S01]  /*ae90*/  IMAD.MOV.U32 R8, RZ, RZ, -0x1 ;  /* 0xffffffffff087424 */ /* 0x000fe200078e00ff */
[----:B------:R-:W4:Y:S01]  /*aea0*/  LDC R14, c[0x0][0x608] ;  /* 0x00018200ff0e7b82 */ /* 0x000f220000000800 */
[----:B------:R-:W-:Y:S01]  /*aeb0*/  IMAD.IADD R5, R7, 0x1, R5 ;  /* 0x0000000107057824 */ /* 0x000fe200078e0205 */
[----:B------:R-:W-:-:S04]  /*aec0*/  I2FP.F32.U32 R7, R3 ;  /* 0x0000000300077245 */ /* 0x000fc80000201000 */
[-CC-:B0-----:R-:W-:Y:S01]  /*aed0*/  SHF.R.U64 R10, R6, R22.reuse, R5.reuse ;  /* 0x00000016060a7219 */ /* 0x181fe20000001205 */
[----:B------:R-:W-:Y:S01]  /*aee0*/  FMUL R7, R7, UR4 ;  /* 0x0000000407077c20 */ /* 0x000fe20008400000 */
[----:B------:R-:W0:Y:S01]  /*aef0*/  LDC R9, c[0x0][0x658] ;  /* 0x00019600ff097b82 */ /* 0x000e220000000800 */
[----:B--2---:R-:W-:Y:S02]  /*af00*/  IADD3 R6, -R11, RZ, RZ ;  /* 0x000000ff0b067210 */ /* 0x004fe40007ffe1ff */
[----:B-1----:R-:W-:Y:S02]  /*af10*/  ISETP.NE.U32.AND P0, PT, R24, RZ, PT ;  /* 0x000000ff1800720c */ /* 0x002fe40003f05070 */
[----:B------:R-:W-:Y:S02]  /*af20*/  SHF.R.U32.HI R5, RZ, R22, R5 ;  /* 0x00000016ff057219 */ /* 0x000fe40000011605 */
[----:B------:R-:W-:Y:S01]  /*af30*/  ISETP.NE.AND.EX P0, PT, R25, RZ, PT, P0 ;  /* 0x000000ff1900720c */ /* 0x000fe20003f05300 */
[----:B------:R-:W1:Y:S01]  /*af40*/  LDC R20, c[0x0][0x148] ;  /* 0x00005200ff147b82 */ /* 0x000e620000000800 */
[----:B---3--:R-:W-:-:S02]  /*af50*/  IMAD R23, R13, R6, R4 ;  /* 0x000000060d177224 */ /* 0x008fc400078e0204 */
[----:B------:R-:W-:-:S05]  /*af60*/  IMAD.MOV.U32 R6, RZ, RZ, 0x1 ;  /* 0x00000001ff067424 */ /* 0x000fca00078e00ff */
[----:B------:R-:W2:Y:S01]  /*af70*/  LDC R21, c[0x0][0x600] ;  /* 0x00018000ff157b82 */ /* 0x000ea20000000800 */
[-CC-:B----4-:R-:W-:Y:S02]  /*af80*/  SHF.R.U64 R13, R10, R14.reuse, R5.reuse ;  /* 0x0000000e0a0d7219 */ /* 0x190fe40000001205 */
[----:B------:R-:W-:Y:S02]  /*af90*/  SHF.R.U32.HI R4, RZ, R14, R5 ;  /* 0x0000000eff047219 */ /* 0x000fe40000011605 */
[----:B------:R3:W4:Y:S03]  /*afa0*/  F2I.U32.TRUNC.NTZ R14, R7 ;  /* 0x00000007000e7305 */ /* 0x000726000020f000 */
[----:B------:R-:W1:Y:S01]  /*afb0*/  LDC R26, c[0x0][0x648] ;  /* 0x00019200ff1a7b82 */ /* 0x000e620000000800 */
[-C--:B0-----:R-:W-:Y:S02]  /*afc0*/  SHF.R.U64 R15, R13, R9.reuse, R4 ;  /* 0x000000090d0f7219 */ /* 0x081fe40000001204 */
[----:B------:R-:W-:-:S02]  /*afd0*/  SHF.L.U32 R8, R8, R9, RZ ;  /* 0x0000000908087219 */ /* 0x000fc400000006ff */
[-C--:B------:R-:W-:Y:S01]  /*afe0*/  SHF.R.U32.HI R5, RZ, R9.reuse, R4 ;  /* 0x00000009ff057219 */ /* 0x080fe20000011604 */
[----:B------:R-:W-:Y:S01]  /*aff0*/  IMAD.MOV.U32 R4, RZ, RZ, R15 ;  /* 0x000000ffff047224 */ /* 0x000fe200078e000f */
[----:B------:R-:W-:Y:S01]  /*b000*/  SHF.L.U32 R22, R6, R9, RZ ;  /* 0x0000000906167219 */ /* 0x000fe200000006ff */
[----:B------:R-:W0:Y:S01]  /*b010*/  LDC R27, c[0x0][0x638] ;  /* 0x00018e00ff1b7b82 */ /* 0x000e220000000800 */
[----:B------:R-:W-:-:S07]  /*b020*/  LOP3.LUT R28, RZ, R8, RZ, 0x33, !PT ;  /* 0x00000008ff1c7212 */ /* 0x000fce00078e33ff */
        /* <DEDUP_REMOVED lines=12> */
.L_x_287:
[----:B------:R-:W-:Y:S01]  /*b0f0*/  ISETP.NE.AND P0, PT, R2, 0x1, PT ;  /* 0x000000010200780c */ /* 0x000fe20003f05270 */
[----:B--2---:R-:W-:Y:S01]  /*b100*/  VIADD R7, R21, 0xffffffff ;  /* 0xffffffff15077836 */ /* 0x004fe20000000000 */
[----:B-1----:R-:W-:Y:S01]  /*b110*/  SHF.R.U64 R5, R4, R26, R5 ;  /* 0x0000001a04057219 */ /* 0x002fe20000001205 */
[----:B------:R-:W-:Y:S01]  /*b120*/  IMAD.MOV R14, RZ, RZ, -R14 ;  /* 0x000000ffff0e7224 */ /* 0x000fe200078e0a0e */
[----:B------:R-:W-:Y:S01]  /*b130*/  LOP3.LUT R4, R13, R28, RZ, 0xc0, !PT ;  /* 0x0000001c0d047212 */ /* 0x000fe200078ec0ff */
[----:B------:R-:W-:Y:S01]  /*b140*/  IMAD.MOV.U32 R8, RZ, RZ, R12 ;  /* 0x000000ffff087224 */ /* 0x000fe200078e000c */
[----:B------:R-:W-:Y:S02]  /*b150*/  IADD3 R6, -R5, RZ, RZ ;  /* 0x000000ff05067210 */ /* 0x000fe40007ffe1ff */
[----:B------:R-:W-:Y:S01]  /*b160*/  LOP3.LUT R10, R10, R7, RZ, 0xc0, !PT ;  /* 0x000000070a0a7212 */ /* 0x000fe200078ec0ff */
[----:B------:R-:W-:-:S04]  /*b170*/  IMAD R4, R22, R5, R4 ;  /* 0x0000000516047224 */ /* 0x000fc800078e0204 */
[----:B------:R-:W-:Y:S02]  /*b180*/  @P0 IMAD R23, R20, R14, R3 ;  /* 0x0000000e14170224 */ /* 0x000fe400078e0203 */
[----:B0-----:R-:W-:Y:S02]  /*b190*/  IMAD R3, R6, R27, R15 ;  /* 0x0000001b06037224 */ /* 0x001fe400078e020f */
[----:B------:R-:W-:Y:S02]  /*b1a0*/  IMAD R7, R4, R29, R23 ;  /* 0x0000001d04077224 */ /* 0x000fe400078e0217 */
[----:B------:R-:W-:Y:S02]  /*b1b0*/  IMAD R4, R3, R21, R10 ;  /* 0x0000001503047224 */ /* 0x000fe400078e020a */
[----:B------:R-:W-:-:S03]  /*b1c0*/  IMAD.MOV.U32 R6, RZ, RZ, 0x1 ;  /* 0x00000001ff067424 */ /* 0x000fc600078e00ff */
[----:B------:R-:W-:Y:S02]  /*b1d0*/  SEL R9, R4, R7, !P0 ;  /* 0x0000000704097207 */ /* 0x000fe40004000000 */
[----:B------:R-:W-:-:S07]  /*b1e0*/  SEL R7, R7, R4, !P0 ;  /* 0x0000000407077207 */ /* 0x000fce0004000000 */
.L_x_285:
[----:B------:R-:W-:-:S08]  /*b1f0*/  NOP ;  /* 0x0000000000007918 */ /* 0x000fd00000000000 */
[----:B------:R-:W0:-:S00]  /*b200*/  USETMAXREG.DEALLOC.CTAPOOL 0x28 ;  /* 0x00000028000079c8 */ /* 0x000e0000080e0500 */
[----:B0-----:R-:W-:-:S13]  /*b210*/  ISETP.NE.AND P0, PT, R0, RZ, PT ;  /* 0x000000ff0000720c */ /* 0x001fda0003f05270 */
[----:B------:R-:W-:Y:S05]  /*b220*/  @P0 EXIT ;  /* 0x000000000000094d */ /* 0x000fea0003800000 */
[----:B------:R-:W-:Y:S01]  /*b230*/  LOP3.LUT P0, RZ, R6, 0xff, RZ, 0xc0, !PT ;  /* 0x000000ff06ff7812 */ /* 0x000fe2000780c0ff */
[----:B------:R-:W-:Y:S02]  /*b240*/  IMAD.MOV.U32 R0, RZ, RZ, 0x1 ;  /* 0x00000001ff007424 */ /* 0x000fe400078e00ff */
[----:B------:R-:W-:-:S10]  /*b250*/  IMAD.MOV.U32 R12, RZ, RZ, RZ ;  /* 0x000000ffff0c7224 */ /* 0x000fd400078e00ff */
[----:B------:R-:W-:Y:S05]  /*b260*/  @!P0 BRA `(.L_x_288) ;  /* 0x0000000c00308947 */ /* 0x000fea0003800000 */
[----:B------:R-:W0:Y:S01]  /*b270*/  LDC R0, c[0x0][0x28c] ;  /* 0x0000a300ff007b82 */ /* 0x000e220000000800 */
[----:B------:R-:W-:Y:S01]  /*b280*/  ULDC UR5, c[0x0][0x600] ;  /* 0x0001800000057ab9 */ /* 0x000fe20000000800 */
[----:B------:R-:W-:Y:S01]  /*b290*/  ULDC UR4, c[0x0][0xc] ;  /* 0x0000030000047ab9 */ /* 0x000fe20000000800 */
[----:B------:R-:W-:Y:S01]  /*b2a0*/  UIADD3 UR16, UR5, -0x1, URZ ;  /* 0xffffffff05107890 */ /* 0x000fe2000fffe03f */
[C---:B------:R-:W-:Y:S01]  /*b2b0*/  LOP3.LUT P2, RZ, R18.reuse, 0x7f, RZ, 0xc0, !PT ;  /* 0x0000007f12ff7812 */ /* 0x040fe2000784c0ff */
[----:B------:R-:W-:Y:S01]  /*b2c0*/  ULDC UR6, c[0x0][0x658] ;  /* 0x0001960000067ab9 */ /* 0x000fe20000000800 */
[----:B------:R-:W-:Y:S01]  /*b2d0*/  ULDC UR5, c[0x0][0x10] ;  /* 0x0000040000057ab9 */ /* 0x000fe20000000800 */
[----:B------:R-:W-:Y:S01]  /*b2e0*/  UMOV UR7, 0xffffffff ;  /* 0xffffffff00077882 */ /* 0x000fe20000000000 */
[----:B------:R-:W-:Y:S01]  /*b2f0*/  UMOV UR8, 0x1 ;  /* 0x0000000100087882 */ /* 0x000fe20000000000 */
[----:B------:R-:W-:Y:S01]  /*b300*/  UIMAD.WIDE.U32 UR4, UR4, UR5, URZ ;  /* 0x00000005040472a5 */ /* 0x000fe2000f8e003f */
[----:B------:R-:W-:Y:S01]  /*b310*/  LOP3.LUT P0, RZ, R18, 0x1f, RZ, 0xc0, !PT ;  /* 0x0000001f12ff7812 */ /* 0x000fe2000780c0ff */
[----:B------:R-:W-:Y:S01]  /*b320*/  USHF.L.U32 UR7, UR7, UR6, URZ ;  /* 0x0000000607077299 */ /* 0x000fe2000800063f */
[----:B------:R-:W-:Y:S01]  /*b330*/  BSSY B0, `(.L_x_288) ;  /* 0x00000bf000007945 */ /* 0x000fe20003800000 */
[----:B------:R-:W-:Y:S01]  /*b340*/  USHF.L.U32 UR18, UR8, UR6, URZ ;  /* 0x0000000608127299 */ /* 0x000fe2000800063f */
[----:B------:R-:W-:Y:S01]  /*b350*/  IMAD.MOV.U32 R13, RZ, RZ, 0x1 ;  /* 0x00000001ff0d7424 */ /* 0x000fe200078e00ff */
[----:B------:R-:W-:Y:S01]  /*b360*/  LOP3.LUT R11, R19, 0x2, RZ, 0xfc, !PT ;  /* 0x00000002130b7812 */ /* 0x000fe200078efcff */
[----:B------:R-:W-:Y:S01]  /*b370*/  ULDC UR6, c[0x0][0x14] ;  /* 0x0000050000067ab9 */ /* 0x000fe20000000800 */
[----:B------:R-:W-:Y:S01]  /*b380*/  PLOP3.LUT P0, PT, P0, P2, PT, 0x8a, 0x0 ;  /* 0x000000000000781c */ /* 0x000fe20000705172 */
[----:B------:R-:W-:Y:S01]  /*b390*/  UIMAD.WIDE.U32 UR20, UR4, UR6, URZ ;  /* 0x00000006041472a5 */ /* 0x000fe2000f8e003f */
[----:B------:R-:W-:Y:S01]  /*b3a0*/  IMAD.MOV.U32 R12, RZ, RZ, RZ ;  /* 0x000000ffff0c7224 */ /* 0x000fe200078e00ff */
[----:B------:R-:W-:-:S02]  /*b3b0*/  UIMAD UR13, UR5, UR6, URZ ;  /* 0x00000006050d72a4 */ /* 0x000fc4000f8e023f */
[----:B------:R-:W-:Y:S01]  /*b3c0*/  ULOP3.LUT UR17, URZ, UR7, URZ, 0x33, !UPT ;  /* 0x000000073f117292 */ /* 0x000fe2000f8e333f */
[----:B0-----:R-:W-:Y:S01]  /*b3d0*/  VIADD R0, R0, 0x3f ;  /* 0x0000003f00007836 */ /* 0x001fe20000000000 */
[----:B------:R-:W-:Y:S01]  /*b3e0*/  UIADD3 UR13, UR21, UR13, URZ ;  /* 0x0000000d150d7290 */ /* 0x000fe2000fffe03f */
[----:B------:R-:W-:-:S03]  /*b3f0*/  ULDC.64 UR22, c[0x0][0x198] ;  /* 0x0000660000167ab9 */ /* 0x000fc60000000a00 */
[----:B------:R-:W-:-:S04]  /*b400*/  SHF.R.S32.HI R3, RZ, 0x1f, R0 ;  /* 0x0000001fff037819 */ /* 0x000fc80000011400 */
[----:B------:R-:W-:Y:S01]  /*b410*/  LEA.HI R3, R3, R0, RZ, 0x6 ;  /* 0x0000000003037211 */ /* 0x000fe200078f30ff */
[----:B------:R-:W-:-:S03]  /*b420*/  IMAD.MOV.U32 R0, RZ, RZ, 0x1 ;  /* 0x00000001ff007424 */ /* 0x000fc600078e00ff */
[----:B------:R-:W-:-:S04]  /*b430*/  SHF.R.S32.HI R3, RZ, 0x6, R3 ;  /* 0x00000006ff037819 */ /* 0x000fc80000011403 */
[----:B------:R-:W-:-:S07]  /*b440*/  IADD3 R10, R3, 0x1, RZ ;  /* 0x00000001030a7810 */ /* 0x000fce0007ffe0ff */
.L_x_300:
[----:B------:R-:W-:-:S03]  /*b450*/  UMOV UR4, 0xffffffff ;  /* 0xffffffff00047882 */ /* 0x000fc60000000000 */
[----:B------:R-:W-:Y:S05]  /*b460*/  BRA.DIV UR4, `(.L_x_289) ;  /* 0x0000000e04c07947 */ /* 0x000fea000b800000 */
[----:B------:R-:W-:-:S13]  /*b470*/  ELECT P6, URZ, PT ;  /* 0x00000000003f782f */ /* 0x000fda00038c0000 */
.L_x_312:
[----:B------:R-:W0:Y:S01]  /*b480*/  LDC R4, c[0x0][0x28c] ;  /* 0x0000a300ff047b82 */ /* 0x000e220000000800 */
[----:B------:R-:W-:Y:S01]  /*b490*/  BSSY B1, `(.L_x_290) ;  /* 0x0000037000017945 */ /* 0x000fe20003800000 */
[----:B0-----:R-:W-:-:S13]  /*b4a0*/  ISETP.LT.OR P6, PT, R4, 0x1, !P6 ;  /* 0x000000010400780c */ /* 0x001fda00077c1670 */
[----:B------:R-:W-:Y:S05]  /*b4b0*/  @P6 BRA `(.L_x_291) ;  /* 0x0000000000d06947 */ /* 0x000fea0003800000 */
[----:B------:R-:W-:Y:S02]  /*b4c0*/  IMAD.SHL.U32 R15, R9, 0x80, RZ ;  /* 0x00000080090f7824 */ /* 0x000fe400078e00ff */
[----:B------:R-:W-:Y:S02]  /*b4d0*/  IMAD R18, R7, 0xc0, RZ ;  /* 0x000000c007127824 */ /* 0x000fe400078e02ff */
[----:B------:R-:W-:Y:S02]  /*b4e0*/  IMAD.MOV.U32 R20, RZ, RZ, RZ ;  /* 0x000000ffff147224 */ /* 0x000fe400078e00ff */
[----:B------:R-:W-:Y:S02]  /*b4f0*/  IMAD.MOV.U32 R4, RZ, RZ, R10 ;  /* 0x000000ffff047224 */ /* 0x000fe400078e000a */
[----:B------:R-:W-:Y:S02]  /*b500*/  IMAD.MOV.U32 R5, RZ, RZ, R0 ;  /* 0x000000ffff057224 */ /* 0x000fe400078e0000 */
[----:B------:R-:W-:-:S07]  /*b510*/  IMAD.MOV.U32 R6, RZ, RZ, R12 ;  /* 0x000000ffff067224 */ /* 0x000fce00078e000c */
.L_x_295:
[----:B------:R-:W0:Y:S01]  /*b520*/  S2R R14, SR_CgaCtaId ;  /* 0x00000000000e7919 */ /* 0x000e220000008800 */
[----:B------:R-:W-:Y:S01]  /*b530*/  MOV R7, 0x400 ;  /* 0x0000040000077802 */ /* 0x000fe20000000f00 */
[----:B------:R-:W1:Y:S03]  /*b540*/  @!P2 LDC R9, c[0x0][0x500] ;  /* 0x00014000ff09ab82 */ /* 0x000e660000000800 */
[----:B0-----:R-:W-:Y:S02]  /*b550*/  LEA R21, R14, R7, 0x18 ;  /* 0x000000070e157211 */ /* 0x001fe400078ec0ff */
[----:B------:R-:W-:-:S03]  /*b560*/  SHF.L.U32 R7, R5, 0x1f, RZ ;  /* 0x0000001f05077819 */ /* 0x000fc600000006ff */
[----:B------:R-:W-:-:S04]  /*b570*/  IMAD R14, R6, 0x8, R21 ;  /* 0x00000008060e7824 */ /* 0x000fc800078e0215 */
[----:B------:R-:W0:Y:S02]  /*b580*/  SYNCS.PHASECHK.TRANS64.TRYWAIT P1, [R14+URZ+0x28], R7 ;  /* 0x000028070e0075a7 */ /* 0x000e24000802017f */
[----:B01----:R-:W-:Y:S05]  /*b590*/  @!P1 BRA `(.L_x_292) ;  /* 0x0000000c00949947 */ /* 0x003fea0003800000 */
.L_x_313:
[----:B0-----:R-:W-:Y:S01]  /*b5a0*/  PRMT R7, R11, 0x9910, RZ ;  /* 0x000099100b077816 */ /* 0x001fe200000000ff */
[----:B------:R0:W-:Y:S03]  /*b5b0*/  @!P2 SYNCS.ARRIVE.TRANS64 RZ, [R14+URZ], R9 ;  /* 0x000000090effa9a7 */ /* 0x0001e6000800003f */
[----:B------:R-:W-:-:S13]  /*b5c0*/  ISETP.NE.AND P1, PT, R7, 0x2, PT ;  /* 0x000000020700780c */ /* 0x000fda0003f25270 */
[----:B0-----:R-:W-:Y:S05]  /*b5d0*/  @P1 BRA `(.L_x_293) ;  /* 0x0000000000041947 */ /* 0x001fea0003800000 */
[----:B------:R-:W-:Y:S01]  /*b5e0*/  BPT.TRAP 0x1 ;  /* 0x000000040000795c */ /* 0x000fe20000300000 */
.L_x_293:
[----:B------:R-:W-:Y:S05]  /*b5f0*/  @P0 BRA `(.L_x_294) ;  /* 0x0000000000040947 */ /* 0x000fea0003800000 */
[----:B------:R-:W-:Y:S01]  /*b600*/  BPT.TRAP 0x1 ;  /* 0x000000040000795c */ /* 0x000fe20000300000 */
.L_x_294:
[--C-:B------:R-:W-:Y:S01]  /*b610*/  IMAD R7, R6, 0x6000, R21.reuse ;  /* 0x0000600006077824 */ /* 0x100fe200078e0215 */
[----:B------:R-:W-:Y:S01]  /*b620*/  R2UR UR9, R14 ;  /* 0x000000000e0972ca */ /* 0x000fe200000e0000 */
[----:B------:R-:W-:Y:S01]  /*b630*/  IMAD R21, R6, 0x4000, R21 ;  /* 0x0000400006157824 */ /* 0x000fe200078e0215 */
[----:B------:R-:W-:Y:S01]  /*b640*/  UIADD3 UR4, UP0, UR22, 0xf0, URZ ;  /* 0x000000f016047890 */ /* 0x000fe2000ff1e03f */
[----:B------:R-:W-:Y:S01]  /*b650*/  R2UR UR11, R18 ;  /* 0x00000000120b72ca */ /* 0x000fe200000e0000 */
[----:B------:R-:W-:Y:S01]  /*b660*/  UIADD3 UR24, UP1, UR22, 0x1f0, URZ ;  /* 0x000001f016187890 */ /* 0x000fe2000ff3e03f */
[----:B------:R-:W-:Y:S01]  /*b670*/  R2UR UR5, R7 ;  /* 0x00000000070572ca */ /* 0x000fe200000e0000 */
[----:B------:R-:W-:Y:S01]  /*b680*/  VIADD R6, R6, 0x1 ;  /* 0x0000000106067836 */ /* 0x000fe20000000000 */
[----:B------:R-:W-:Y:S01]  /*b690*/  R2UR UR8, R21 ;  /* 0x00000000150872ca */ /* 0x000fe200000e0000 */
[----:B------:R-:W-:Y:S01]  /*b6a0*/  UIADD3.X UR25, URZ, UR23, URZ, UP1, !UPT ;  /* 0x000000173f197290 */ /* 0x000fe20008ffe43f */
[----:B------:R-:W-:Y:S01]  /*b6b0*/  R2UR UR10, R20 ;  /* 0x00000000140a72ca */ /* 0x000fe200000e0000 */
[----:B------:R-:W-:Y:S01]  /*b6c0*/  UMOV UR6, 0x0 ;  /* 0x0000000000067882 */ /* 0x000fe20000000000 */
[----:B------:R-:W-:Y:S01]  /*b6d0*/  R2UR UR12, R8 ;  /* 0x00000000080c72ca */ /* 0x000fe200000e0000 */
[----:B------:R-:W-:Y:S01]  /*b6e0*/  UMOV UR7, 0x10000000 ;  /* 0x1000000000077882 */ /* 0x000fe20000000000 */
[----:B------:R-:W-:Y:S01]  /*b6f0*/  IADD3 R4, R4, -0x1, RZ ;  /* 0xffffffff04047810 */ /* 0x000fe20007ffe0ff */
[----:B------:R-:W-:Y:S01]  /*b700*/  VIADD R20, R20, 0x40 ;  /* 0x0000004014147836 */ /* 0x000fe20000000000 */
[----:B------:R-:W-:-:S02]  /*b710*/  R2UR UR19, R15 ;  /* 0x000000000f1372ca */ /* 0x000fc400000e0000 */
[----:B------:R-:W-:Y:S01]  /*b720*/  ISETP.GT.AND P3, PT, R4, 0x1, PT ;  /* 0x000000010400780c */ /* 0x000fe20003f64270 */
[----:B------:R-:W-:Y:S01]  /*b730*/  UIADD3 UR14, UR5, 0x100, URZ ;  /* 0x00000100050e7890 */ /* 0x000fe2000fffe03f */
[C---:B------:R-:W-:Y:S01]  /*b740*/  ISETP.NE.AND P1, PT, R6.reuse, 0x5, PT ;  /* 0x000000050600780c */ /* 0x040fe20003f25270 */
[----:B------:R-:W-:Y:S02]  /*b750*/  UIADD3.X UR5, URZ, UR23, URZ, UP0, !UPT ;  /* 0x000000173f057290 */ /* 0x000fe400087fe43f */
[----:B------:R-:W-:Y:S01]  /*b760*/  UIADD3 UR15, UR8, 0x1e100, URZ ;  /* 0x0001e100080f7890 */ /* 0x000fe2000fffe03f */
[----:B------:R-:W-:Y:S02]  /*b770*/  SEL R14, RZ, 0x1, P1 ;  /* 0x00000001ff0e7807 */ /* 0x000fe40000800000 */
[----:B------:R-:W-:Y:S01]  /*b780*/  UMOV UR8, UR14 ;  /* 0x0000000e00087c82 */ /* 0x000fe20008000000 */
[----:B------:R-:W-:Y:S02]  /*b790*/  SEL R6, R6, RZ, P1 ;  /* 0x000000ff06067207 */ /* 0x000fe40000800000 */
[----:B------:R-:W-:Y:S01]  /*b7a0*/  LOP3.LUT R5, R5, R14, RZ, 0x3c, !PT ;  /* 0x0000000e05057212 */ /* 0x000fe200078e3cff */
[----:B------:R0:W-:Y:S02]  /*b7b0*/  UTMALDG.3D [UR8], [UR4], desc[UR6] ;  /* 0x00000608040075b4 */ /* 0x0001e40008011000 */
[----:B0-----:R-:W-:Y:S01]  /*b7c0*/  UMOV UR8, UR15 ;  /* 0x0000000f00087c82 */ /* 0x001fe20008000000 */
[----:B------:R-:W-:-:S02]  /*b7d0*/  UMOV UR11, UR19 ;  /* 0x00000013000b7c82 */ /* 0x000fc40008000000 */
[----:B------:R0:W-:Y:S02]  /*b7e0*/  UTMALDG.3D [UR8], [UR24], desc[UR6] ;  /* 0x00000608180075b4 */ /* 0x0001e40008011000 */
[----:B0-----:R-:W-:Y:S05]  /*b7f0*/  @P3 BRA `(.L_x_295) ;  /* 0xfffffffc00483947 */ /* 0x001fea000383ffff */
.L_x_291:
[----:B------:R-:W-:Y:S05]  /*b800*/  BSYNC B1 ;  /* 0x0000000000017941 */ /* 0x000fea0003800000 */
.L_x_290:
[----:B------:R-:W-:Y:S01]  /*b810*/  LOP3.LUT P3, RZ, R13, 0xff, RZ, 0xc0, !PT ;  /* 0x000000ff0dff7812 */ /* 0x000fe2000786c0ff */
[----:B------:R-:W-:Y:S01]  /*b820*/  IMAD.IADD R12, R3, 0x1, R12 ;  /* 0x00000001030c7824 */ /* 0x000fe200078e020c */
[----:B------:R-:W-:Y:S01]  /*b830*/  IADD3 R16, P4, R16, UR20, RZ ;  /* 0x0000001410107c10 */ /* 0x000fe2000ff9e0ff */
[----:B------:R-:W-:Y:S01]  /*b840*/  ULDC.64 UR4, c[0x0][0x650] ;  /* 0x0001940000047ab9 */ /* 0x000fe20000000a00 */
[----:B------:R-:W-:Y:S01]  /*b850*/  BSSY B1, `(.L_x_296) ;  /* 0x000006a000017945 */ /* 0x000fe20003800000 */
[----:B------:R-:W-:Y:S01]  /*b860*/  IMAD.MOV.U32 R9, RZ, RZ, -0x1 ;  /* 0xffffffffff097424 */ /* 0x000fe200078e00ff */
[----:B------:R-:W-:Y:S01]  /*b870*/  ISETP.GT.U32.AND P1, PT, R12, 0x4, PT ;  /* 0x000000040c00780c */ /* 0x000fe20003f24070 */
[----:B------:R-:W-:Y:S01]  /*b880*/  IMAD.MOV.U32 R8, RZ, RZ, -0x1 ;  /* 0xffffffffff087424 */ /* 0x000fe200078e00ff */
[----:B------:R-:W-:Y:S02]  /*b890*/  IADD3.X R17, R17, UR13, RZ, P4, !PT ;  /* 0x0000000d11117c10 */ /* 0x000fe4000a7fe4ff */
[----:B------:R-:W-:-:S02]  /*b8a0*/  ISETP.LT.U32.AND P1, PT, R3, 0x5, P1 ;  /* 0x000000050300780c */ /* 0x000fc40000f21070 */
[----:B------:R-:W-:Y:S01]  /*b8b0*/  PRMT R13, RZ, 0x7610, R13 ;  /* 0x00007610ff0d7816 */ /* 0x000fe2000000000d */
[----:B------:R-:W0:Y:S01]  /*b8c0*/  @P3 S2R R5, SR_CgaCtaId ;  /* 0x0000000000053919 */ /* 0x000e220000008800 */
[----:B------:R-:W-:-:S04]  /*b8d0*/  @P3 MOV R4, 0x400 ;  /* 0x0000040000043802 */ /* 0x000fc80000000f00 */
[----:B0-----:R-:W-:Y:S01]  /*b8e0*/  @P3 LEA R6, R5, R4, 0x18 ;  /* 0x0000000405063211 */ /* 0x001fe200078ec0ff */
[----:B------:R-:W-:-:S03]  /*b8f0*/  IMAD.WIDE.U32 R4, R12, -0x33333333, RZ ;  /* 0xcccccccd0c047825 */ /* 0x000fc600078e00ff */
[----:B------:R0:W-:Y:S01]  /*b900*/  @P3 SYNCS.ARRIVE.TRANS64.A1T0 RZ, [R6+URZ+0x68], RZ ;  /* 0x000068ff06ff39a7 */ /* 0x0001e2000810003f */
[----:B------:R-:W-:Y:S02]  /*b910*/  ISETP.GE.U32.AND P3, PT, R3, 0x5, PT ;  /* 0x000000050300780c */ /* 0x000fe40003f66070 */
[----:B------:R-:W-:Y:S02]  /*b920*/  SHF.R.U32.HI R7, RZ, 0x2, R5 ;  /* 0x00000002ff077819 */ /* 0x000fe40000011605 */
[----:B------:R-:W-:Y:S02]  /*b930*/  SEL R5, RZ, 0x1, !P1 ;  /* 0x00000001ff057807 */ /* 0x000fe40004800000 */
[----:B------:R-:W-:Y:S01]  /*b940*/  ISETP.GE.U32.AND P1, PT, R16, UR4, PT ;  /* 0x0000000410007c0c */ /* 0x000fe2000bf26070 */
[----:B------:R-:W-:Y:S01]  /*b950*/  IMAD R12, R7, -0x5, R12 ;  /* 0xfffffffb070c7824 */ /* 0x000fe200078e020c */
[----:B------:R-:W-:Y:S02]  /*b960*/  LOP3.LUT R0, R0, R5, RZ, 0x3c, !PT ;  /* 0x0000000500007212 */ /* 0x000fe400078e3cff */
[----:B------:R-:W-:-:S02]  /*b970*/  ISETP.GE.U32.AND.EX P1, PT, R17, UR5, PT, P1 ;  /* 0x0000000511007c0c */ /* 0x000fc4000bf26110 */
[----:B------:R-:W-:Y:S02]  /*b980*/  PRMT R4, RZ, 0x7610, R4 ;  /* 0x00007610ff047816 */ /* 0x000fe40000000004 */
[----:B------:R-:W-:Y:S01]  /*b990*/  @P3 LOP3.LUT R0, R0, 0x1, R7, 0x78, !PT ;  /* 0x0000000100003812 */ /* 0x000fe200078e7807 */
[----:B------:R-:W-:-:S08]  /*b9a0*/  IMAD.MOV.U32 R7, RZ, RZ, -0x1 ;  /* 0xffffffffff077424 */ /* 0x000fd000078e00ff */
[----:B0-----:R-:W-:Y:S05]  /*b9b0*/  @P1 BRA `(.L_x_297) ;  /* 0x00000004004c1947 */ /* 0x001fea0003800000 */
[----:B------:R-:W-:Y:S01]  /*b9c0*/  ULDC.64 UR4, c[0x0][0x628] ;  /* 0x00018a0000047ab9 */ /* 0x000fe20000000a00 */
[----:B------:R-:W0:Y:S01]  /*b9d0*/  S2R R15, SR_CTAID.X ;  /* 0x00000000000f7919 */ /* 0x000e220000002500 */
[----:B------:R-:W-:Y:S01]  /*b9e0*/  ISETP.NE.U32.AND P1, PT, RZ, UR4, PT ;  /* 0x00000004ff007c0c */ /* 0x000fe2000bf25070 */
[----:B------:R-:W-:Y:S01]  /*b9f0*/  ULDC UR7, c[0x0][0x630] ;  /* 0x00018c0000077ab9 */ /* 0x000fe20000000800 */
[----:B------:R-:W-:Y:S01]  /*ba00*/  IMAD.MOV.U32 R4, RZ, RZ, R16 ;  /* 0x000000ffff047224 */ /* 0x000fe200078e0010 */
[----:B------:R-:W1:Y:S01]  /*ba10*/  S2R R14, SR_CTAID.Y ;  /* 0x00000000000e7919 */ /* 0x000e620000002600 */
[----:B------:R-:W-:Y:S01]  /*ba20*/  ISETP.NE.AND.EX P1, PT, RZ, UR5, PT, P1 ;  /* 0x00000005ff007c0c */ /* 0x000fe2000bf25310 */
[----:B------:R-:W-:-:S12]  /*ba30*/  IMAD.MOV.U32 R5, RZ, RZ, R17 ;  /* 0x000000ffff057224 */ /* 0x000fd800078e0011 */
[----:B------:R-:W-:Y:S05]  /*ba40*/  @!P1 BRA `(.L_x_298) ;  /* 0x0000000000289947 */ /* 0x000fea0003800000 */
[----:B------:R-:W-:Y:S02]  /*ba50*/  ULDC UR6, c[0x0][0x634] ;  /* 0x00018d0000067ab9 */ /* 0x000fe40000000800 */
[----:B------:R-:W-:-:S05]  /*ba60*/  IADD3 R9, P1, R16, UR6, RZ ;  /* 0x0000000610097c10 */ /* 0x000fca000ff3e0ff */
[----:B------:R-:W-:-:S04]  /*ba70*/  IMAD.X R21, RZ, RZ, R17, P1 ;  /* 0x000000ffff157224 */ /* 0x000fc800008e0611 */
[----:B------:R-:W-:-:S04]  /*ba80*/  IMAD.WIDE.U32 R6, R21, UR4, RZ ;  /* 0x0000000415067c25 */ /* 0x000fc8000f8e00ff */
[----:B------:R-:W-:-:S04]  /*ba90*/  IMAD.WIDE.U32 R6, P1, R9, UR5, R6 ;  /* 0x0000000509067c25 */ /* 0x000fc8000f820006 */
[----:B------:R-:W-:Y:S01]  /*baa0*/  IMAD.WIDE.U32 R8, R9, UR4, RZ ;  /* 0x0000000409087c25 */ /* 0x000fe2000f8e00ff */
[----:B------:R-:W-:-:S03]  /*bab0*/  IADD3.X R5, RZ, RZ, RZ, P1, !PT ;  /* 0x000000ffff057210 */ /* 0x000fc60000ffe4ff */
[----:B------:R-:W-:Y:S01]  /*bac0*/  IMAD.MOV.U32 R4, RZ, RZ, R7 ;  /* 0x000000ffff047224 */ /* 0x000fe200078e0007 */
[----:B------:R-:W-:-:S05]  /*bad0*/  IADD3 RZ, P1, R9, R6, RZ ;  /* 0x0000000609ff7210 */ /* 0x000fca0007f3e0ff */
[----:B------:R-:W-:-:S08]  /*bae0*/  IMAD.WIDE.U32.X R4, R21, UR5, R4, P1 ;  /* 0x0000000515047c25 */ /* 0x000fd000088e0404 */
.L_x_298:
[--C-:B------:R-:W-:Y:S01]  /*baf0*/  SHF.R.U64 R8, R4, UR7, R5.reuse ;  /* 0x0000000704087c19 */ /* 0x100fe20008001205 */
[----:B------:R-:W-:Y:S01]  /*bb00*/  ULDC.64 UR4, c[0x0][0x620] ;  /* 0x0001880000047ab9 */ /* 0x000fe20000000a00 */
[----:B------:R-:W-:Y:S01]  /*bb10*/  SHF.R.U32.HI R4, RZ, UR7, R5 ;  /* 0x00000007ff047c19 */ /* 0x000fe20008011605 */
[----:B------:R-:W2:Y:S01]  /*bb20*/  LDC R24, c[0x0][0x144] ;  /* 0x00005100ff187b82 */ /* 0x000ea20000000800 */
[----:B------:R-:W-:Y:S01]  /*bb30*/  IADD3 R7, P1, RZ, -R8, RZ ;  /* 0x80000008ff077210 */ /* 0x000fe20007f3e0ff */
[----:B------:R-:W-:Y:S01]  /*bb40*/  ULDC.64 UR8, c[0x0][0x640] ;  /* 0x0001900000087ab9 */ /* 0x000fe20000000a00 */
[----:B0-----:R-:W-:Y:S01]  /*bb50*/  I2FP.F32.U32 R9, R15 ;  /* 0x0000000f00097245 */ /* 0x001fe20000201000 */
[----:B------:R-:W-:Y:S02]  /*bb60*/  ULDC UR6, c[0x0][0x608] ;  /* 0x0001820000067ab9 */ /* 0x000fe40000000800 */
[----:B------:R-:W-:Y:S01]  /*bb70*/  IMAD.X R4, RZ, RZ, ~R4, P1 ;  /* 0x000000ffff047224 */ /* 0x000fe200008e0e04 */
[----:B------:R-:W-:Y:S01]  /*bb80*/  ISETP.NE.U32.AND P1, PT, RZ, UR8, PT ;  /* 0x00000008ff007c0c */ /* 0x000fe2000bf25070 */
[----:B------:R-:W0:Y:S02]  /*bb90*/  LDC R21, c[0x0][0x148] ;  /* 0x00005200ff157b82 */ /* 0x000e240000000800 */
[----:B------:R-:W-:Y:S01]  /*bba0*/  IMAD R6, R4, UR4, RZ ;  /* 0x0000000404067c24 */ /* 0x000fe2000f8e02ff */
[----:B------:R-:W-:Y:S01]  /*bbb0*/  ISETP.NE.AND.EX P1, PT, RZ, UR9, PT, P1 ;  /* 0x00000009ff007c0c */ /* 0x000fe2000bf25310 */
[----:B------:R-:W-:Y:S01]  /*bbc0*/  IMAD.WIDE.U32 R4, R7, UR4, R16 ;  /* 0x0000000407047c25 */ /* 0x000fe2000f8e0010 */
[----:B------:R-:W-:-:S03]  /*bbd0*/  ULDC UR4, c[0x0][0x150] ;  /* 0x0000540000047ab9 */ /* 0x000fc60000000800 */
[----:B------:R-:W-:Y:S02]  /*bbe0*/  IMAD R7, R7, UR5, R6 ;  /* 0x0000000507077c24 */ /* 0x000fe4000f8e0206 */
[----:B------:R-:W-:Y:S01]  /*bbf0*/  FMUL R6, R9, UR4 ;  /* 0x0000000409067c20 */ /* 0x000fe20008400000 */
[----:B------:R-:W-:Y:S01]  /*bc00*/  ULDC UR4, c[0x0][0x618] ;  /* 0x0001860000047ab9 */ /* 0x000fe20000000800 */
[----:B------:R-:W-:Y:S01]  /*bc10*/  ULDC UR5, c[0x0][0x154] ;  /* 0x0000550000057ab9 */ /* 0x000fe20000000800 */
[----:B------:R-:W-:-:S03]  /*bc20*/  IMAD.IADD R5, R5, 0x1, R7 ;  /* 0x0000000105057824 */ /* 0x000fc600078e0207 */
[----:B------:R-:W3:Y:S02]  /*bc30*/  F2I.U32.TRUNC.NTZ R6, R6 ;  /* 0x0000000600067305 */ /* 0x000ee4000020f000 */
[----:B------:R-:W-:Y:S02]  /*bc40*/  SHF.R.U64 R9, R4, UR4, R5 ;  /* 0x0000000404097c19 */ /* 0x000fe40008001205 */
[----:B-1----:R-:W-:-:S05]  /*bc50*/  I2FP.F32.U32 R4, R14 ;  /* 0x0000000e00047245 */ /* 0x002fca0000201000 */
[----:B------:R-:W-:Y:S01]  /*bc60*/  FMUL R22, R4, UR5 ;  /* 0x0000000504167c20 */ /* 0x000fe20008400000 */
[----:B------:R-:W-:Y:S01]  /*bc70*/  SHF.R.U32.HI R4, RZ, UR4, R5 ;  /* 0x00000004ff047c19 */ /* 0x000fe20008011605 */
[----:B------:R-:W-:-:S03]  /*bc80*/  ULDC UR4, c[0x0][0x658] ;  /* 0x0001960000047ab9 */ /* 0x000fc60000000800 */
[--C-:B------:R-:W-:Y:S01]  /*bc90*/  SHF.R.U64 R20, R9, UR6, R4.reuse ;  /* 0x0000000609147c19 */ /* 0x100fe20008001204 */
[----:B------:R-:W1:Y:S01]  /*bca0*/  F2I.U32.TRUNC.NTZ R22, R22 ;  /* 0x0000001600167305 */ /* 0x000e62000020f000 */
[----:B------:R-:W-:Y:S01]  /*bcb0*/  SHF.R.U32.HI R5, RZ, UR6, R4 ;  /* 0x00000006ff057c19 */ /* 0x000fe20008011604 */
[----:B---3--:R-:W-:-:S03]  /*bcc0*/  IMAD.MOV R6, RZ, RZ, -R6 ;  /* 0x000000ffff067224 */ /* 0x008fc600078e0a06 */
[----:B------:R-:W-:Y:S01]  /*bcd0*/  SHF.R.U64 R18, R20, UR4, R5 ;  /* 0x0000000414127c19 */ /* 0x000fe20008001205 */
[----:B--2---:R-:W-:Y:S01]  /*bce0*/  IMAD R15, R24, R6, R15 ;  /* 0x00000006180f7224 */ /* 0x004fe200078e020f */
[----:B------:R-:W-:-:S03]  /*bcf0*/  SHF.R.U32.HI R23, RZ, UR4, R5 ;  /* 0x00000004ff177c19 */ /* 0x000fc60008011605 */
[----:B------:R-:W-:Y:S02]  /*bd00*/  IMAD.MOV.U32 R4, RZ, RZ, R18 ;  /* 0x000000ffff047224 */ /* 0x000fe400078e0012 */
[----:B------:R-:W-:Y:S01]  /*bd10*/  IMAD.MOV.U32 R5, RZ, RZ, R23 ;  /* 0x000000ffff057224 */ /* 0x000fe200078e0017 */
[----:B-1----:R-:W-:Y:S06]  /*bd20*/  @!P1 BRA `(.L_x_299) ;  /* 0x0000000000289947 */ /* 0x002fec0003800000 */
[----:B------:R-:W-:Y:S02]  /*bd30*/  ULDC UR4, c[0x0][0x64c] ;  /* 0x0001930000047ab9 */ /* 0x000fe40000000800 */
[----:B------:R-:W-:-:S05]  /*bd40*/  IADD3 R5, P1, R18, UR4, RZ ;  /* 0x0000000412057c10 */ /* 0x000fca000ff3e0ff */
[----:B------:R-:W-:-:S04]  /*bd50*/  IMAD.X R23, RZ, RZ, R23, P1 ;  /* 0x000000ffff177224 */ /* 0x000fc800008e0617 */
[----:B------:R-:W-:-:S04]  /*bd60*/  IMAD.WIDE.U32 R6, R23, UR8, RZ ;  /* 0x0000000817067c25 */ /* 0x000fc8000f8e00ff */
[----:B------:R-:W-:-:S04]  /*bd70*/  IMAD.WIDE.U32 R6, P1, R5, UR9, R6 ;  /* 0x0000000905067c25 */ /* 0x000fc8000f820006 */
[----:B------:R-:W-:Y:S01]  /*bd80*/  IMAD.WIDE.U32 R4, R5, UR8, RZ ;  /* 0x0000000805047c25 */ /* 0x000fe2000f8e00ff */
[----:B------:R-:W-:-:S04]  /*bd90*/  MOV R4, R7 ;  /* 0x0000000700047202 */ /* 0x000fc80000000f00 */
[----:B------:R-:W-:Y:S01]  /*bda0*/  IADD3 RZ, P3, R5, R6, RZ ;  /* 0x0000000605ff7210 */ /* 0x000fe20007f7e0ff */
[----:B------:R-:W-:-:S04]  /*bdb0*/  IMAD.X R5, RZ, RZ, RZ, P1 ;  /* 0x000000ffff057224 */ /* 0x000fc800008e06ff */
[----:B------:R-:W-:-:S08]  /*bdc0*/  IMAD.WIDE.U32.X R4, R23, UR9, R4, P3 ;  /* 0x0000000917047c25 */ /* 0x000fd000098e0404 */
.L_x_299:
[----:B------:R-:W-:Y:S01]  /*bdd0*/  ISETP.NE.AND P1, PT, R2, 0x1, PT ;  /* 0x000000010200780c */ /* 0x000fe20003f25270 */
[----:B------:R-:W-:Y:S01]  /*bde0*/  ULDC UR4, c[0x0][0x648] ;  /* 0x0001920000047ab9 */ /* 0x000fe20000000800 */
[----:B------:R-:W-:Y:S01]  /*bdf0*/  LOP3.LUT R20, R20, UR17, RZ, 0xc0, !PT ;  /* 0x0000001114147c12 */ /* 0x000fe2000f8ec0ff */
[----:B------:R-:W-:Y:S01]  /*be00*/  IMAD.MOV R22, RZ, RZ, -R22 ;  /* 0x000000ffff167224 */ /* 0x000fe200078e0a16 */
[----:B------:R-:W-:Y:S01]  /*be10*/  SHF.R.U64 R5, R4, UR4, R5 ;  /* 0x0000000404057c19 */ /* 0x000fe20008001205 */
[----:B------:R-:W-:Y:S01]  /*be20*/  ULDC UR4, c[0x0][0x638] ;  /* 0x00018e0000047ab9 */ /* 0x000fe20000000800 */
[----:B------:R-:W-:Y:S01]  /*be30*/  LOP3.LUT R9, R9, UR16, RZ, 0xc0, !PT ;  /* 0x0000001009097c12 */ /* 0x000fe2000f8ec0ff */
[----:B------:R-:W-:Y:S01]  /*be40*/  ULDC UR5, c[0x0][0x610] ;  /* 0x0001840000057ab9 */ /* 0x000fe20000000800 */
[----:B------:R-:W-:Y:S02]  /*be50*/  IMAD.MOV.U32 R4, RZ, RZ, 0x1 ;  /* 0x00000001ff047424 */ /* 0x000fe400078e00ff */
[----:B------:R-:W-:-:S02]  /*be60*/  IMAD.MOV R7, RZ, RZ, -R5 ;  /* 0x000000ffff077224 */ /* 0x000fc400078e0a05 */
[----:B------:R-:W-:Y:S02]  /*be70*/  IMAD R20, R5, UR18, R20 ;  /* 0x0000001205147c24 */ /* 0x000fe4000f8e0214 */
[----:B0-----:R-:W-:Y:S02]  /*be80*/  @P1 IMAD R15, R21, R22, R14 ;  /* 0x00000016150f1224 */ /* 0x001fe400078e020e */
[----:B------:R-:W-:Y:S01]  /*be90*/  IMAD R18, R7, UR4, R18 ;  /* 0x0000000407127c24 */ /* 0x000fe2000f8e0212 */
[----:B------:R-:W-:Y:S01]  /*bea0*/  ULDC UR4, c[0x0][0x600] ;  /* 0x0001800000047ab9 */ /* 0x000fe20000000800 */
[----:B------:R-:W-:Y:S02]  /*beb0*/  IMAD R15, R20, UR5, R15 ;  /* 0x00000005140f7c24 */ /* 0x000fe4000f8e020f */
[----:B------:R-:W-:-:S05]  /*bec0*/  IMAD R18, R18, UR4, R9 ;  /* 0x0000000412127c24 */ /* 0x000fca000f8e0209 */
[----:B------:R-:W-:Y:S02]  /*bed0*/  SEL R9, R18, R15, !P1 ;  /* 0x0000000f12097207 */ /* 0x000fe40004800000 */
[----:B------:R-:W-:-:S07]  /*bee0*/  SEL R7, R15, R18, !P1 ;  /* 0x000000120f077207 */ /* 0x000fce0004800000 */
.L_x_297:
[----:B------:R-:W-:Y:S05]  /*bef0*/  BSYNC B1 ;  /* 0x0000000000017941 */ /* 0x000fea0003800000 */
.L_x_296:
[----:B------:R-:W-:-:S13]  /*bf00*/  LOP3.LUT P1, RZ, R4, 0xff, RZ, 0xc0, !PT ;  /* 0x000000ff04ff7812 */ /* 0x000fda000782c0ff */
[----:B------:R-:W-:Y:S05]  /*bf10*/  @P1 BRA `(.L_x_300) ;  /* 0xfffffff4004c1947 */ /* 0x000fea000383ffff */
[----:B------:R-:W-:Y:S05]  /*bf20*/  BSYNC B0 ;  /* 0x0000000000007941 */ /* 0x000fea0003800000 */
.L_x_288:
[----:B------:R-:W-:-:S03]  /*bf30*/  UMOV UR4, 0xffffffff ;  /* 0xffffffff00047882 */ /* 0x000fc60000000000 */
[----:B------:R-:W-:Y:S05]  /*bf40*/  BRA.DIV UR4, `(.L_x_301) ;  /* 0x00000006043c7947 */ /* 0x000fea000b800000 */
[----:B------:R-:W-:-:S13]  /*bf50*/  ELECT P6, URZ, PT ;  /* 0x00000000003f782f */ /* 0x000fda00038c0000 */
.L_x_316:
[----:B------:R-:W-:Y:S04]  /*bf60*/  BSSY B0, `(.L_x_302) ;  /* 0x0000034000007945 */ /* 0x000fe80003800000 */
[----:B------:R-:W-:Y:S05]  /*bf70*/  @!P6 BRA `(.L_x_303) ;  /* 0x0000000000c8e947 */ /* 0x000fea0003800000 */
[----:B------:R-:W-:-:S04]  /*bf80*/  LOP3.LUT R19, R19, 0x2, RZ, 0xfc, !PT ;  /* 0x0000000213137812 */ /* 0x000fc800078efcff */
[----:B------:R-:W-:-:S13]  /*bf90*/  ISETP.NE.AND P0, PT, R19, 0x3, PT ;  /* 0x000000031300780c */ /* 0x000fda0003f05270 */
[----:B------:R-:W-:Y:S05]  /*bfa0*/  @!P0 BRA `(.L_x_304) ;  /* 0x0000000000048947 */ /* 0x000fea0003800000 */
[----:B------:R-:W-:Y:S01]  /*bfb0*/  BPT.TRAP 0x1 ;  /* 0x000000040000795c */ /* 0x000fe20000300000 */
.L_x_304:
[----:B------:R-:W0:Y:S01]  /*bfc0*/  S2R R3, SR_CgaCtaId ;  /* 0x0000000000037919 */ /* 0x000e220000008800 */
[----:B------:R-:W-:-:S04]  /*bfd0*/  MOV R2, 0x400 ;  /* 0x0000040000027802 */ /* 0x000fc80000000f00 */
[----:B0-----:R-:W-:Y:S02]  /*bfe0*/  LEA R3, R3, R2, 0x18 ;  /* 0x0000000203037211 */ /* 0x001fe400078ec0ff */
[----:B------:R-:W-:-:S03]  /*bff0*/  SHF.L.U32 R2, R0, 0x1f, RZ ;  /* 0x0000001f00027819 */ /* 0x000fc600000006ff */
[----:B------:R-:W-:-:S04]  /*c000*/  VIADD R3, R3, 0x28 ;  /* 0x0000002803037836 */ /* 0x000fc80000000000 */
[C---:B------:R-:W-:Y:S02]  /*c010*/  IMAD R7, R12.reuse, 0x8, R3 ;  /* 0x000000080c077824 */ /* 0x040fe400078e0203 */
[----:B------:R-:W-:Y:S02]  /*c020*/  VIADD R12, R12, 0x1 ;  /* 0x000000010c0c7836 */ /* 0x000fe40000000000 */
[----:B------:R-:W0:Y:S03]  /*c030*/  SYNCS.PHASECHK.TRANS64.TRYWAIT P0, [R7+URZ], R2 ;  /* 0x00000002070075a7 */ /* 0x000e26000800017f */
[----:B------:R-:W-:-:S04]  /*c040*/  ISETP.NE.AND P1, PT, R12, 0x5, PT ;  /* 0x000000050c00780c */ /* 0x000fc80003f25270 */
[----:B------:R-:W-:Y:S02]  /*c050*/  SEL R5, RZ, 0x1, P1 ;  /* 0x00000001ff057807 */ /* 0x000fe40000800000 */
[----:B------:R-:W-:Y:S02]  /*c060*/  SEL R12, R12, RZ, P1 ;  /* 0x000000ff0c0c7207 */ /* 0x000fe40000800000 */
[----:B------:R-:W-:-:S03]  /*c070*/  LOP3.LUT R5, R0, R5, RZ, 0x3c, !PT ;  /* 0x0000000500057212 */ /* 0x000fc600078e3cff */
[----:B------:R-:W-:Y:S01]  /*c080*/  IMAD R9, R12, 0x8, R3 ;  /* 0x000000080c097824 */ /* 0x000fe200078e0203 */
[----:B------:R-:W-:Y:S01]  /*c090*/  SHF.L.U32 R4, R5, 0x1f, RZ ;  /* 0x0000001f05047819 */ /* 0x000fe200000006ff */
[----:B0-----:R-:W-:Y:S06]  /*c0a0*/  @!P0 BRA `(.L_x_305) ;  /* 0x0000000400048947 */ /* 0x001fec0003800000 */
.L_x_317:
[----:B------:R-:W1:Y:S01]  /*c0b0*/  SYNCS.PHASECHK.TRANS64.TRYWAIT P0, [R9+URZ], R4 ;  /* 0x00000004090075a7 */ /* 0x000e62000800017f */
[----:B------:R-:W-:-:S05]  /*c0c0*/  VIADD R0, R12, 0x1 ;  /* 0x000000010c007836 */ /* 0x000fca0000000000 */
[----:B------:R-:W-:-:S04]  /*c0d0*/  ISETP.NE.AND P1, PT, R0, 0x5, PT ;  /* 0x000000050000780c */ /* 0x000fc80003f25270 */
[----:B0-----:R-:W-:Y:S02]  /*c0e0*/  SEL R2, RZ, 0x1, P1 ;  /* 0x00000001ff027807 */ /* 0x001fe40000800000 */
[----:B------:R-:W-:Y:S02]  /*c0f0*/  SEL R0, R0, RZ, P1 ;  /* 0x000000ff00007207 */ /* 0x000fe40000800000 */
[----:B------:R-:W-:Y:S02]  /*c100*/  LOP3.LUT R7, R5, R2, RZ, 0x3c, !PT ;  /* 0x0000000205077212 */ /* 0x000fe400078e3cff */
[----:B------:R-:W-:Y:S02]  /*c110*/  LEA R6, R0, R3, 0x3 ;  /* 0x0000000300067211 */ /* 0x000fe400078e18ff */
[----:B------:R-:W-:Y:S01]  /*c120*/  SHF.L.U32 R5, R7, 0x1f, RZ ;  /* 0x0000001f07057819 */ /* 0x000fe200000006ff */
[----:B-1----:R-:W-:Y:S06]  /*c130*/  @!P0 BRA `(.L_x_306) ;  /* 0x0000000000f48947 */ /* 0x002fec0003800000 */
.L_x_318:
[----:B------:R-:W1:Y:S01]  /*c140*/  SYNCS.PHASECHK.TRANS64.TRYWAIT P0, [R6+URZ], R5 ;  /* 0x00000005060075a7 */ /* 0x000e62000800017f */
[----:B------:R-:W-:-:S05]  /*c150*/  VIADD R0, R0, 0x1 ;  /* 0x0000000100007836 */ /* 0x000fca0000000000 */
[----:B------:R-:W-:-:S04]  /*c160*/  ISETP.NE.AND P1, PT, R0, 0x5, PT ;  /* 0x000000050000780c */ /* 0x000fc80003f25270 */
[----:B------:R-:W-:Y:S02]  /*c170*/  SEL R2, RZ, 0x1, P1 ;  /* 0x00000001ff027807 */ /* 0x000fe40000800000 */
[----:B------:R-:W-:Y:S02]  /*c180*/  SEL R0, R0, RZ, P1 ;  /* 0x000000ff00007207 */ /* 0x000fe40000800000 */
[----:B------:R-:W-:-:S03]  /*c190*/  LOP3.LUT R7, R7, R2, RZ, 0x3c, !PT ;  /* 0x0000000207077212 */ /* 0x000fc600078e3cff */
[----:B0-----:R-:W-:Y:S01]  /*c1a0*/  IMAD R9, R0, 0x8, R3 ;  /* 0x0000000800097824 */ /* 0x001fe200078e0203 */
[----:B------:R-:W-:Y:S01]  /*c1b0*/  SHF.L.U32 R4, R7, 0x1f, RZ ;  /* 0x0000001f07047819 */ /* 0x000fe200000006ff */
[----:B-1----:R-:W-:Y:S06]  /*c1c0*/  @!P0 BRA `(.L_x_307) ;  /* 0x0000000000e48947 */ /* 0x002fec0003800000 */
.L_x_319:
[----:B------:R-:W1:Y:S01]  /*c1d0*/  SYNCS.PHASECHK.TRANS64.TRYWAIT P0, [R9+URZ], R4 ;  /* 0x00000004090075a7 */ /* 0x000e62000800017f */
[----:B------:R-:W-:-:S05]  /*c1e0*/  VIADD R0, R0, 0x1 ;  /* 0x0000000100007836 */ /* 0x000fca0000000000 */
[----:B------:R-:W-:-:S04]  /*c1f0*/  ISETP.NE.AND P1, PT, R0, 0x5, PT ;  /* 0x000000050000780c */ /* 0x000fc80003f25270 */
[----:B------:R-:W-:Y:S02]  /*c200*/  SEL R2, RZ, 0x1, P1 ;  /* 0x00000001ff027807 */ /* 0x000fe40000800000 */
[----:B------:R-:W-:Y:S02]  /*c210*/  SEL R0, R0, RZ, P1 ;  /* 0x000000ff00007207 */ /* 0x000fe40000800000 */
[----:B------:R-:W-:Y:S01]  /*c220*/  LOP3.LUT R2, R7, R2, RZ, 0x3c, !PT ;  /* 0x0000000207027212 */ /* 0x000fe200078e3cff */
[----:B-1----:R-:W-:Y:S06]  /*c230*/  @!P0 BRA `(.L_x_308) ;  /* 0x0000000000dc8947 */ /* 0x002fec0003800000 */
.L_x_320:
[----:B------:R-:W-:Y:S01]  /*c240*/  IMAD R3, R0, 0x8, R3 ;  /* 0x0000000800037824 */ /* 0x000fe200078e0203 */
[----:B------:R-:W-:-:S07]  /*c250*/  SHF.L.U32 R0, R2, 0x1f, RZ ;  /* 0x0000001f02007819 */ /* 0x000fce00000006ff */
.L_x_309:
[----:B--2---:R2:W3:Y:S02]  /*c260*/  SYNCS.PHASECHK.TRANS64.TRYWAIT P0, [R3+URZ], R0 ;  /* 0x00000000030075a7 */ /* 0x0044e4000800017f */
[----:B---3--:R-:W-:Y:S05]  /*c270*/  @!P0 NANOSLEEP.SYNCS 0x989680 ;  /* 0x009896800000895d */ /* 0x008fea0003900000 */
[----:B------:R-:W3:Y:S02]  /*c280*/  @!P0 SYNCS.PHASECHK.TRANS64 P0, [R3+URZ], R0 ;  /* 0x00000000030085a7 */ /* 0x000ee4000800007f */
[----:B---3--:R-:W-:Y:S05]  /*c290*/  @!P0 BRA `(.L_x_309) ;  /* 0xfffffffc00f08947 */ /* 0x008fea000383ffff */
.L_x_303:
[----:B------:R-:W-:Y:S05]  /*c2a0*/  BSYNC B0 ;  /* 0x0000000000007941 */ /* 0x000fea0003800000 */
.L_x_302:
[----:B------:R-:W-:Y:S05]  /*c2b0*/  EXIT ;  /* 0x000000000000794d */ /* 0x000fea0003800000 */
.L_x_17:
[----:B---3--:R3:W4:Y:S02]  /*c2c0*/  SYNCS.PHASECHK.TRANS64.TRYWAIT P1, [R3+URZ], R0 ;  /* 0x00000000030075a7 */ /* 0x008724000802017f */
[----:B----4-:R-:W-:Y:S05]  /*c2d0*/  @!P1 NANOSLEEP.SYNCS 0x989680 ;  /* 0x009896800000995d */ /* 0x010fea0003900000 */
[----:B------:R-:W4:Y:S02]  /*c2e0*/  @!P1 SYNCS.PHASECHK.TRANS64 P1, [R3+URZ], R0 ;  /* 0x00000000030095a7 */ /* 0x000f24000802007f */
[----:B----4-:R-:W-:Y:S05]  /*c2f0*/  @!P1 BRA `(.L_x_17) ;  /* 0xfffffffc00f09947 */ /* 0x010fea000383ffff */
[----:B------:R-:W-:Y:S05]  /*c300*/  BRA `(.L_x_16) ;  /* 0xffffff4c00c87947 */ /* 0x000fea000383ffff */
.L_x_22:
[----:B-1----:R-:W-:-:S04]  /*c310*/  IMAD.U32 R4, RZ, RZ, UR8 ;  /* 0x00000008ff047e24 */ /* 0x002fc8000f8e00ff */
[----:B------:R1:W2:Y:S03]  /*c320*/  SYNCS.PHASECHK.TRANS64.TRYWAIT P1, [R4+URZ], R3 ;  /* 0x00000003040075a7 */ /* 0x0002a6000802017f */
[----:B--2---:R-:W-:Y:S05]  /*c330*/  @!P1 NANOSLEEP.SYNCS 0x989680 ;  /* 0x009896800000995d */ /* 0x004fea0003900000 */
[----:B------:R-:W2:Y:S02]  /*c340*/  @!P1 SYNCS.PHASECHK.TRANS64 P1, [R4+URZ], R3 ;  /* 0x00000003040095a7 */ /* 0x000ea4000802007f */
[----:B--2---:R-:W-:Y:S05]  /*c350*/  @!P1 BRA `(.L_x_22) ;  /* 0xfffffffc00ec9947 */ /* 0x004fea000383ffff */
[----:B------:R-:W-:Y:S05]  /*c360*/  BRA `(.L_x_21) ;  /* 0xffffff5000f87947 */ /* 0x000fea000383ffff */
.L_x_289:
[----:B------:R-:W-:Y:S01]  /*c370*/  BSSY B1, `(.L_x_310) ;  /* 0x0000006000017945 */ /* 0x000fe20003800000 */
[----:B------:R-:W-:-:S07]  /*c380*/  IMAD.MOV.U32 R15, RZ, RZ, -0x1 ;  /* 0xffffffffff0f7424 */ /* 0x000fce00078e00ff */
[----:B------:R-:W-:Y:S05]  /*c390*/  WARPSYNC.COLLECTIVE R15, `(.L_x_311) ;  /* 0x000000000f0c7348 */ /* 0x000fea0003c00000 */
[----:B------:R-:W-:Y:S02]  /*c3a0*/  ELECT P6, UR62, PT ;  /* 0x00000000003e782f */ /* 0x000fe400038c0000 */
[----:B------:R-:W-:Y:S01]  /*c3b0*/  MOV R14, UR62 ;  /* 0x0000003e000e7c02 */ /* 0x000fe20008000f00 */
[----:B------:R-:W-:Y:S10]  /*c3c0*/  ENDCOLLECTIVE ;  /* 0x000000000000791b */ /* 0x000ff40003800000 */
.L_x_311:
[----:B------:R-:W-:Y:S05]  /*c3d0*/  BSYNC B1 ;  /* 0x0000000000017941 */ /* 0x000fea0003800000 */
.L_x_310:
[----:B------:R-:W-:Y:S05]  /*c3e0*/  BRA `(.L_x_312) ;  /* 0xfffffff000247947 */ /* 0x000fea000383ffff */
.L_x_292:
[----:B0-----:R0:W1:Y:S02]  /*c3f0*/  SYNCS.PHASECHK.TRANS64.TRYWAIT P1, [R14+URZ+0x28], R7 ;  /* 0x000028070e0075a7 */ /* 0x001064000802017f */
[----:B-1----:R-:W-:Y:S05]  /*c400*/  @!P1 NANOSLEEP.SYNCS 0x989680 ;  /* 0x009896800000995d */ /* 0x002fea0003900000 */
[----:B------:R-:W1:Y:S02]  /*c410*/  @!P1 SYNCS.PHASECHK.TRANS64 P1, [R14+URZ+0x28], R7 ;  /* 0x000028070e0095a7 */ /* 0x000e64000802007f */
[----:B-1----:R-:W-:Y:S05]  /*c420*/  @!P1 BRA `(.L_x_292) ;  /* 0xfffffffc00f09947 */ /* 0x002fea000383ffff */
[----:B------:R-:W-:Y:S05]  /*c430*/  BRA `(.L_x_313) ;  /* 0xfffffff000587947 */ /* 0x000fea000383ffff */
.L_x_301:
[----:B------:R-:W-:Y:S01]  /*c440*/  BSSY B0, `(.L_x_314) ;  /* 0x0000006000007945 */ /* 0x000fe20003800000 */
[----:B------:R-:W-:-:S07]  /*c450*/  IMAD.MOV.U32 R15, RZ, RZ, -0x1 ;  /* 0xffffffffff0f7424 */ /* 0x000fce00078e00ff */
[----:B------:R-:W-:Y:S05]  /*c460*/  WARPSYNC.COLLECTIVE R15, `(.L_x_315) ;  /* 0x000000000f0c7348 */ /* 0x000fea0003c00000 */
[----:B------:R-:W-:Y:S02]  /*c470*/  ELECT P6, UR62, PT ;  /* 0x00000000003e782f */ /* 0x000fe400038c0000 */
[----:B------:R-:W-:Y:S01]  /*c480*/  MOV R14, UR62 ;  /* 0x0000003e000e7c02 */ /* 0x000fe20008000f00 */
[----:B------:R-:W-:Y:S10]  /*c490*/  ENDCOLLECTIVE ;  /* 0x000000000000791b */ /* 0x000ff40003800000 */
.L_x_315:
[----:B------:R-:W-:Y:S05]  /*c4a0*/  BSYNC B0 ;  /* 0x0000000000007941 */ /* 0x000fea0003800000 */
.L_x_314:
[----:B------:R-:W-:Y:S05]  /*c4b0*/  BRA `(.L_x_316) ;  /* 0xfffffff800a87947 */ /* 0x000fea000383ffff */
.L_x_305:
[----:B0-----:R0:W1:Y:S02]  /*c4c0*/  SYNCS.PHASECHK.TRANS64.TRYWAIT P0, [R7+URZ], R2 ;  /* 0x00000002070075a7 */ /* 0x001064000800017f */
[----:B-1----:R-:W-:Y:S05]  /*c4d0*/  @!P0 NANOSLEEP.SYNCS 0x989680 ;  /* 0x009896800000895d */ /* 0x002fea0003900000 */
[----:B------:R-:W1:Y:S02]  /*c4e0*/  @!P0 SYNCS.PHASECHK.TRANS64 P0, [R7+URZ], R2 ;  /* 0x00000002070085a7 */ /* 0x000e64000800007f */
[----:B-1----:R-:W-:Y:S05]  /*c4f0*/  @!P0 BRA `(.L_x_305) ;  /* 0xfffffffc00f08947 */ /* 0x002fea000383ffff */
[----:B------:R-:W-:Y:S05]  /*c500*/  BRA `(.L_x_317) ;  /* 0xfffffff800e87947 */ /* 0x000fea000383ffff */
.L_x_306:
[----:B0-----:R0:W1:Y:S02]  /*c510*/  SYNCS.PHASECHK.TRANS64.TRYWAIT P0, [R9+URZ], R4 ;  /* 0x00000004090075a7 */ /* 0x001064000800017f */
[----:B-1----:R-:W-:Y:S05]  /*c520*/  @!P0 NANOSLEEP.SYNCS 0x989680 ;  /* 0x009896800000895d */ /* 0x002fea0003900000 */
[----:B------:R-:W1:Y:S02]  /*c530*/  @!P0 SYNCS.PHASECHK.TRANS64 P0, [R9+URZ], R4 ;  /* 0x00000004090085a7 */ /* 0x000e64000800007f */
[----:B-1----:R-:W-:Y:S05]  /*c540*/  @!P0 BRA `(.L_x_306) ;  /* 0xfffffffc00f08947 */ /* 0x002fea000383ffff */
[----:B------:R-:W-:Y:S05]  /*c550*/  BRA `(.L_x_318) ;  /* 0xfffffff800f87947 */ /* 0x000fea000383ffff */
.L_x_307:
[----:B0-----:R0:W1:Y:S02]  /*c560*/  SYNCS.PHASECHK.TRANS64.TRYWAIT P0, [R6+URZ], R5 ;  /* 0x00000005060075a7 */ /* 0x001064000800017f */
[----:B-1----:R-:W-:Y:S05]  /*c570*/  @!P0 NANOSLEEP.SYNCS 0x989680 ;  /* 0x009896800000895d */ /* 0x002fea0003900000 */
[----:B------:R-:W1:Y:S02]  /*c580*/  @!P0 SYNCS.PHASECHK.TRANS64 P0, [R6+URZ], R5 ;  /* 0x00000005060085a7 */ /* 0x000e64000800007f */
[----:B-1----:R-:W-:Y:S05]  /*c590*/  @!P0 BRA `(.L_x_307) ;  /* 0xfffffffc00f08947 */ /* 0x002fea000383ffff */
[----:B------:R-:W-:Y:S05]  /*c5a0*/  BRA `(.L_x_319) ;  /* 0xfffffffc00087947 */ /* 0x000fea000383ffff */
.L_x_308:
[----:B-1----:R1:W2:Y:S02]  /*c5b0*/  SYNCS.PHASECHK.TRANS64.TRYWAIT P0, [R9+URZ], R4 ;  /* 0x00000004090075a7 */ /* 0x0022a4000800017f */
[----:B--2---:R-:W-:Y:S05]  /*c5c0*/  @!P0 NANOSLEEP.SYNCS 0x989680 ;  /* 0x009896800000895d */ /* 0x004fea0003900000 */
[----:B------:R-:W2:Y:S02]  /*c5d0*/  @!P0 SYNCS.PHASECHK.TRANS64 P0, [R9+URZ], R4 ;  /* 0x00000004090085a7 */ /* 0x000ea4000800007f */
[----:B--2---:R-:W-:Y:S05]  /*c5e0*/  @!P0 BRA `(.L_x_308) ;  /* 0xfffffffc00f08947 */ /* 0x004fea000383ffff */
[----:B------:R-:W-:Y:S05]  /*c5f0*/  BRA `(.L_x_320) ;  /* 0xfffffffc00107947 */ /* 0x000fea000383ffff */
.L_x_321:
[----:B------:R-:W-:-:S00]  /*c600*/  BRA `(.L_x_321) ;  /* 0xfffffffc00fc7947 */ /* 0x000fc0000383ffff */
[----:B------:R-:W-:-:S00]  /*c610*/  NOP ;  /* 0x0000000000007918 */ /* 0x000fc00000000000 */
        /* <DEDUP_REMOVED lines=14> */
.L_x_322:


//--------------------- .nv.global.init           --------------------------
	.section	.nv.global.init,"aw",@progbits
.nv.global.init:
	.type		$str$22,@object
	.size		$str$22,($str$23 - $str$22)
$str$22:
        /*0000*/ 	.byte	0x6b, 0x5f, 0x74, 0x69, 0x6c, 0x65, 0x5f, 0x63, 0x6f, 0x75, 0x6e, 0x74, 0x20, 0x3e, 0x3d, 0x20
        /*0010*/ 	.byte	0x31, 0x00
	.type		$str$23,@object
	.size		$str$23,(__unnamed_1 - $str$23)
$str$23:
        /*0012*/ 	.byte	0x2f, 0x74, 0x6d, 0x70, 0x2f, 0x63, 0x75, 0x74, 0x6c, 0x61, 0x73, 0x73, 0x5f, 0x73, 0x77, 0x65
        /*0022*/ 	.byte	0x65, 0x70, 0x5f, 0x73, 0x72, 0x63, 0x2f, 0x69, 0x6e, 0x63, 0x6c, 0x75, 0x64, 0x65, 0x2f, 0x63
        /*0032*/ 	.byte	0x75, 0x74, 0x6c, 0x61, 0x73, 0x73, 0x2f, 0x67, 0x65, 0x6d, 0x6d, 0x2f, 0x63, 0x6f, 0x6c, 0x6c
        /*0042*/ 	.byte	0x65, 0x63, 0x74, 0x69, 0x76, 0x65, 0x2f, 0x73, 0x6d, 0x39, 0x30, 0x5f, 0x6d, 0x6d, 0x61, 0x5f
        /*0052*/ 	.byte	0x74, 0x6d, 0x61, 0x5f, 0x67, 0x6d, 0x6d, 0x61, 0x5f, 0x73, 0x73, 0x5f, 0x77, 0x61, 0x72, 0x70
        /*0062*/ 	.byte	0x73, 0x70, 0x65, 0x63, 0x69, 0x61, 0x6c, 0x69, 0x7a, 0x65, 0x64, 0x2e, 0x68, 0x70, 0x70, 0x00
	.type		__unnamed_1,@object
	.size		__unnamed_1,(.L_0 - __unnamed_1)
__unnamed_1:
        /*0072*/ 	.byte	0x76, 0x6f, 0x69, 0x64, 0x20, 0x63, 0x75, 0x74, 0x6c, 0x61, 0x73, 0x73, 0x3a, 0x3a, 0x67, 0x65
        /* <DEDUP_REMOVED lines=180> */
        /*0bc2*/ 	.byte	0x6e, 0x74, 0x69, 0x74, 0x79, 0x5d, 0x00
.L_0:


//--------------------- .nv.shared._ZN7cutlass13device_kernelINS_4gemm6kernel13GemmUniversalIN4cute5tupleIJiiiiEEENS1_10collective13CollectiveMmaINS1_34MainloopSm90TmaGmmaWarpSpecializedILi5ENS5_IJNS4_1CILi1EEESB_SB_EEENS1_35KernelTmaWarpSpecializedCooperativeEEENS5_IJNSA_ILi192EEENSA_ILi128EEENSA_ILi64EEEEEENS_10bfloat16_tENS5_IJlSB_lEEESJ_SK_NS4_8TiledMMAINS4_8MMA_AtomIJNS4_4SM904GMMA28MMA_64x128x16_F32BF16BF16_SSILNSO_5MajorE0ELSQ_0ELNSO_7ScaleInE1ELSR_1EEEEEENS4_6LayoutINS5_IJNSA_ILi2EEESB_SB_EEENS5_IJSB_NSA_ILi0EEESX_EEEEENS5_IJNS4_10UnderscoreES10_S10_EEEEENS4_13SM90_TMA_LOADENS4_14ComposedLayoutINS4_7SwizzleILi3ELi4ELi3EEENS4_18smem_ptr_flag_bitsILi16EEENSU_INS5_IJNSA_ILi8EEESH_EEENS5_IJSH_SB_EEEEEEEvNS4_8identityES13_S1D_vS1E_EENS_8epilogue10collective6detail29Sm90TmaWarpSpecializedAdapterINS1H_15DefaultEpilogueISJ_SK_SK_NS1G_6thread17LinearCombinationISJ_Li1EffLNS1L_9ScaleType4KindE0ELNS_15FloatRoundStyleE2ESJ_EENS1_15EpilogueDefaultEEEEEvvEEEEvNT_6ParamsE --------------------------
	.section	.nv.shared._ZN7cutlass13device_kernelINS_4gemm6kernel13GemmUniversalIN4cute5tupleIJiiiiEEENS1_10collective13CollectiveMmaINS1_34MainloopSm90TmaGmmaWarpSpecializedILi5ENS5_IJNS4_1CILi1EEESB_SB_EEENS1_35KernelTmaWarpSpecializedCooperativeEEENS5_IJNSA_ILi192EEENSA_ILi128EEENSA_ILi64EEEEEENS_10bfloat16_tENS5_IJlSB_lEEESJ_SK_NS4_8TiledMMAINS4_8MMA_AtomIJNS4_4SM904GMMA28MMA_64x128x16_F32BF16BF16_SSILNSO_5MajorE0ELSQ_0ELNSO_7ScaleInE1ELSR_1EEEEEENS4_6LayoutINS5_IJNSA_ILi2EEESB_SB_EEENS5_IJSB_NSA_ILi0EEESX_EEEEENS5_IJNS4_10UnderscoreES10_S10_EEEEENS4_13SM90_TMA_LOADENS4_14ComposedLayoutINS4_7SwizzleILi3ELi4ELi3EEENS4_18smem_ptr_flag_bitsILi16EEENSU_INS5_IJNSA_ILi8EEESH_EEENS5_IJSH_SB_EEEEEEEvNS4_8identityES13_S1D_vS1E_EENS_8epilogue10collective6detail29Sm90TmaWarpSpecializedAdapterINS1H_15DefaultEpilogueISJ_SK_SK_NS1G_6thread17LinearCombinationISJ_Li1EffLNS1L_9ScaleType4KindE0ELNS_15FloatRoundStyleE2ESJ_EENS1_15EpilogueDefaultEEEEEvvEEEEvNT_6ParamsE,"aw",@nobits
	.sectionflags	@""
	.align	16
	.zero		1024


//--------------------- .nv.shared.reserved.0     --------------------------
	.section	.nv.shared.reserved.0,"aw",@nobits
	.weak		__nv_reservedSMEM_offset_0_alias
	.size		__nv_reservedSMEM_offset_0_alias, 0, 0
	.other		__nv_reservedSMEM_offset_0_alias,@"STO_CUDA_RESERVED_SHARED STV_DEFAULT"
__nv_reservedSMEM_offset_0_alias:
	.zero		0


//--------------------- .nv.global                --------------------------
	.section	.nv.global,"aw",@nobits
.nv.global:
	.type		_ZN39_INTERNAL_badff044_4_k_cu_ed8ce302_81484cute1_E,@object
	.size		_ZN39_INTERNAL_badff044_4_k_cu_ed8ce302_81484cute1_E,(_ZN39_INTERNAL_badff044_4_k_cu_ed8ce302_81484cuda3std3__45__cpo6cbeginE - _ZN39_INTERNAL_badff044_4_k_cu_ed8ce302_81484cute1_E)
_ZN39_INTERNAL_badff044_4_k_cu_ed8ce302_81484cute1_E:
	.zero		1
	.type		_ZN39_INTERNAL_badff044_4_k_cu_ed8ce302_81484cuda3std3__45__cpo6cbeginE,@object
	.size		_ZN39_INTERNAL_badff044_4_k_cu_ed8ce302_81484cuda3std3__45__cpo6cbeginE,(_ZN39_INTERNAL_badff044_4_k_cu_ed8ce302_81484cuda3std3__48in_placeE - _ZN39_INTERNAL_badff044_4_k_cu_ed8ce302_81484cuda3std3__45__cpo6cbeginE)
_ZN39_INTERNAL_badff044_4_k_cu_ed8ce302_81484cuda3std3__45__cpo6cbeginE:
	.zero		1
	.type		_ZN39_INTERNAL_badff044_4_k_cu_ed8ce302_81484cuda3std3__48in_placeE,@object
	.size		_ZN39_INTERNAL_badff044_4_k_cu_ed8ce302_81484cuda3std3__48in_placeE,(_ZN39_INTERNAL_badff044_4_k_cu_ed8ce302_81484cuda3std6ranges3__45__cpo9iter_moveE - _ZN39_INTERNAL_badff044_4_k_cu_ed8ce302_81484cuda3std3__48in_placeE)
_ZN39_INTERNAL_badff044_4_k_cu_ed8ce302_81484cuda3std3__48in_placeE:
	.zero		1
	.type		_ZN39_INTERNAL_badff044_4_k_cu_ed8ce302_81484cuda3std6ranges3__45__cpo9iter_moveE,@object
	.size		_ZN39_INTERNAL_badff044_4_k_cu_ed8ce302_81484cuda3std6ranges3__45__cpo9iter_moveE,(_ZN39_INTERNAL_badff044_4_k_cu_ed8ce302_81484cuda3std3__45__cpo5beginE - _ZN39_INTERNAL_badff044_4_k_cu_ed8ce302_81484cuda3std6ranges3__45__cpo9iter_moveE)
_ZN39_INTERNAL_badff044_4_k_cu_ed8ce302_81484cuda3std6ranges3__45__cpo9iter_moveE:
	.zero		1
	.type		_ZN39_INTERNAL_badff044_4_k_cu_ed8ce302_81484cuda3std3__45__cpo5beginE,@object
	.size		_ZN39_INTERNAL_badff044_4_k_cu_ed8ce302_81484cuda3std3__45__cpo5beginE,(_ZN39_INTERNAL_badff044_4_k_cu_ed8ce302_81484cuda3std3__441_GLOBAL__N__badff044_4_k_cu_ed8ce302_81486ignoreE - _ZN39_INTERNAL_badff044_4_k_cu_ed8ce302_81484cuda3std3__45__cpo5beginE)
_ZN39_INTERNAL_badff044_4_k_cu_ed8ce302_81484cuda3std3__45__cpo5beginE:
	.zero		1
	.type		_ZN39_INTERNAL_badff044_4_k_cu_ed8ce302_81484cuda3std3__441_GLOBAL__N__badff044_4_k_cu_ed8ce302_81486ignoreE,@object
	.size		_ZN39_INTERNAL_badff044_4_k_cu_ed8ce302_81484cuda3std3__441_GLOBAL__N__badff044_4_k_cu_ed8ce302_81486ignoreE,(_ZN39_INTERNAL_badff044_4_k_cu_ed8ce302_81484cute7productE - _ZN39_INTERNAL_badff044_4_k_cu_ed8ce302_81484cuda3std3__441_GLOBAL__N__badff044_4_k_cu_ed8ce302_81486ignoreE)
_ZN39_INTERNAL_badff044_4_k_cu_ed8ce302_81484cuda3std3__441_GLOBAL__N__badff044_4_k_cu_ed8ce302_81486ignoreE:
	.zero		1
	.type		_ZN39_INTERNAL_badff044_4_k_cu_ed8ce302_81484cute7productE,@object
	.size		_ZN39_INTERNAL_badff044_4_k_cu_ed8ce302_81484cute7productE,(_ZN39_INTERNAL_badff044_4_k_cu_ed8ce302_81484cuda3std3__45__cpo3endE - _ZN39_INTERNAL_badff044_4_k_cu_ed8ce302_81484cute7productE)
_ZN39_INTERNAL_badff044_4_k_cu_ed8ce302_81484cute7productE:
	.zero		1
	.type		_ZN39_INTERNAL_badff044_4_k_cu_ed8ce302_81484cuda3std3__45__cpo3endE,@object
	.size		_ZN39_INTERNAL_badff044_4_k_cu_ed8ce302_81484cuda3std3__45__cpo3endE,(_ZN39_INTERNAL_badff044_4_k_cu_ed8ce302_81484cuda3std3__419piecewise_constructE - _ZN39_INTERNAL_badff044_4_k_cu_ed8ce302_81484cuda3std3__45__cpo3endE)
_ZN39_INTERNAL_badff044_4_k_cu_ed8ce302_81484cuda3std3__45__cpo3endE:
	.zero		1
	.type		_ZN39_INTERNAL_badff044_4_k_cu_ed8ce302_81484cuda3std3__419piecewise_constructE,@object
	.size		_ZN39_INTERNAL_badff044_4_k_cu_ed8ce302_81484cuda3std3__419piecewise_constructE,(_ZN39_INTERNAL_badff044_4_k_cu_ed8ce302_81484cuda3std3__45__cpo4cendE - _ZN39_INTERNAL_badff044_4_k_cu_ed8ce302_81484cuda3std3__419piecewise_constructE)
_ZN39_INTERNAL_badff044_4_k_cu_ed8ce302_81484cuda3std3__419piecewise_constructE:
	.zero		1
	.type		_ZN39_INTERNAL_badff044_4_k_cu_ed8ce302_81484cuda3std3__45__cpo4cendE,@object
	.size		_ZN39_INTERNAL_badff044_4_k_cu_ed8ce302_81484cuda3std3__45__cpo4cendE,(_ZN39_INTERNAL_badff044_4_k_cu_ed8ce302_81484cuda3std6ranges3__45__cpo4swapE - _ZN39_INTERNAL_badff044_4_k_cu_ed8ce302_81484cuda3std3__45__cpo4cendE)
_ZN39_INTERNAL_badff044_4_k_cu_ed8ce302_81484cuda3std3__45__cpo4cendE:
	.zero		1
	.type		_ZN39_INTERNAL_badff044_4_k_cu_ed8ce302_81484cuda3std6ranges3__45__cpo4swapE,@object
	.size		_ZN39_INTERNAL_badff044_4_k_cu_ed8ce302_81484cuda3std6ranges3__45__cpo4swapE,(.L_8 - _ZN39_INTERNAL_badff044_4_k_cu_ed8ce302_81484cuda3std6ranges3__45__cpo4swapE)
_ZN39_INTERNAL_badff044_4_k_cu_ed8ce302_81484cuda3std6ranges3__45__cpo4swapE:
	.zero		1
.L_8:


//--------------------- .nv.constant0._ZN7cutlass13device_kernelINS_4gemm6kernel13GemmUniversalIN4cute5tupleIJiiiiEEENS1_10collective13CollectiveMmaINS1_34MainloopSm90TmaGmmaWarpSpecializedILi5ENS5_IJNS4_1CILi1EEESB_SB_EEENS1_35KernelTmaWarpSpecializedCooperativeEEENS5_IJNSA_ILi192EEENSA_ILi128EEENSA_ILi64EEEEEENS_10bfloat16_tENS5_IJlSB_lEEESJ_SK_NS4_8TiledMMAINS4_8MMA_AtomIJNS4_4SM904GMMA28MMA_64x128x16_F32BF16BF16_SSILNSO_5MajorE0ELSQ_0ELNSO_7ScaleInE1ELSR_1EEEEEENS4_6LayoutINS5_IJNSA_ILi2EEESB_SB_EEENS5_IJSB_NSA_ILi0EEESX_EEEEENS5_IJNS4_10UnderscoreES10_S10_EEEEENS4_13SM90_TMA_LOADENS4_14ComposedLayoutINS4_7SwizzleILi3ELi4ELi3EEENS4_18smem_ptr_flag_bitsILi16EEENSU_INS5_IJNSA_ILi8EEESH_EEENS5_IJSH_SB_EEEEEEEvNS4_8identityES13_S1D_vS1E_EENS_8epilogue10collective6detail29Sm90TmaWarpSpecializedAdapterINS1H_15DefaultEpilogueISJ_SK_SK_NS1G_6thread17LinearCombinationISJ_Li1EffLNS1L_9ScaleType4KindE0ELNS_15FloatRoundStyleE2ESJ_EENS1_15EpilogueDefaultEEEEEvvEEEEvNT_6ParamsE --------------------------
	.section	.nv.constant0._ZN7cutlass13device_kernelINS_4gemm6kernel13GemmUniversalIN4cute5tupleIJiiiiEEENS1_10collective13CollectiveMmaINS1_34MainloopSm90TmaGmmaWarpSpecializedILi5ENS5_IJNS4_1CILi1EEESB_SB_EEENS1_35KernelTmaWarpSpecializedCooperativeEEENS5_IJNSA_ILi192EEENSA_ILi128EEENSA_ILi64EEEEEENS_10bfloat16_tENS5_IJlSB_lEEESJ_SK_NS4_8TiledMMAINS4_8MMA_AtomIJNS4_4SM904GMMA28MMA_64x128x16_F32BF16BF16_SSILNSO_5MajorE0ELSQ_0ELNSO_7ScaleInE1ELSR_1EEEEEENS4_6LayoutINS5_IJNSA_ILi2EEESB_SB_EEENS5_IJSB_NSA_ILi0EEESX_EEEEENS5_IJNS4_10UnderscoreES10_S10_EEEEENS4_13SM90_TMA_LOADENS4_14ComposedLayoutINS4_7SwizzleILi3ELi4ELi3EEENS4_18smem_ptr_flag_bitsILi16EEENSU_INS5_IJNSA_ILi8EEESH_EEENS5_IJSH_SB_EEEEEEEvNS4_8identityES13_S1D_vS1E_EENS_8epilogue10collective6detail29Sm90TmaWarpSpecializedAdapterINS1H_15DefaultEpilogueISJ_SK_SK_NS1G_6thread17LinearCombinationISJ_Li1EffLNS1L_9ScaleType4KindE0ELNS_15FloatRoundStyleE2ESJ_EENS1_15EpilogueDefaultEEEEEvvEEEEvNT_6ParamsE,"a",@progbits
	.sectionflags	@""
	.align	4
.nv.constant0._ZN7cutlass13device_kernelINS_4gemm6kernel13GemmUniversalIN4cute5tupleIJiiiiEEENS1_10collective13CollectiveMmaINS1_34MainloopSm90TmaGmmaWarpSpecializedILi5ENS5_IJNS4_1CILi1EEESB_SB_EEENS1_35KernelTmaWarpSpecializedCooperativeEEENS5_IJNSA_ILi192EEENSA_ILi128EEENSA_ILi64EEEEEENS_10bfloat16_tENS5_IJlSB_lEEESJ_SK_NS4_8TiledMMAINS4_8MMA_AtomIJNS4_4SM904GMMA28MMA_64x128x16_F32BF16BF16_SSILNSO_5MajorE0ELSQ_0ELNSO_7ScaleInE1ELSR_1EEEEEENS4_6LayoutINS5_IJNSA_ILi2EEESB_SB_EEENS5_IJSB_NSA_ILi0EEESX_EEEEENS5_IJNS4_10UnderscoreES10_S10_EEEEENS4_13SM90_TMA_LOADENS4_14ComposedLayoutINS4_7SwizzleILi3ELi4ELi3EEENS4_18smem_ptr_flag_bitsILi16EEENSU_INS5_IJNSA_ILi8EEESH_EEENS5_IJSH_SB_EEEEEEEvNS4_8identityES13_S1D_vS1E_EENS_8epilogue10collective6detail29Sm90TmaWarpSpecializedAdapterINS1H_15DefaultEpilogueISJ_SK_SK_NS1G_6thread17LinearCombinationISJ_Li1EffLNS1L_9ScaleType4KindE0ELNS_15FloatRoundStyleE2ESJ_EENS1_15EpilogueDefaultEEEEEvvEEEEvNT_6ParamsE:
	.zero		1664


//--------------------- SYMBOLS --------------------------

	.type		.nv.reservedSmem.offset0,@object
	.size		.nv.reservedSmem.offset0,0x4
	.type		__assertfail,@function
